//
// Generated by NVIDIA NVVM Compiler
//
// Compiler Build ID: CL-36424714
// Cuda compilation tools, release 13.0, V13.0.88
// Based on NVVM 20.0.0
//

.version 9.0
.target sm_100
.address_size 64

	// .globl	_Z20gabor_forward_kernelPKfS0_S0_S0_S0_S0_Pfiiff
.global .align 4 .b8 __cudart_i2opi_f[24] = {65, 144, 67, 60, 153, 149, 98, 219, 192, 221, 52, 245, 209, 87, 39, 252, 41, 21, 68, 78, 110, 131, 249, 162};

.visible .entry _Z20gabor_forward_kernelPKfS0_S0_S0_S0_S0_Pfiiff(
	.param .u64 .ptr .align 1 _Z20gabor_forward_kernelPKfS0_S0_S0_S0_S0_Pfiiff_param_0,
	.param .u64 .ptr .align 1 _Z20gabor_forward_kernelPKfS0_S0_S0_S0_S0_Pfiiff_param_1,
	.param .u64 .ptr .align 1 _Z20gabor_forward_kernelPKfS0_S0_S0_S0_S0_Pfiiff_param_2,
	.param .u64 .ptr .align 1 _Z20gabor_forward_kernelPKfS0_S0_S0_S0_S0_Pfiiff_param_3,
	.param .u64 .ptr .align 1 _Z20gabor_forward_kernelPKfS0_S0_S0_S0_S0_Pfiiff_param_4,
	.param .u64 .ptr .align 1 _Z20gabor_forward_kernelPKfS0_S0_S0_S0_S0_Pfiiff_param_5,
	.param .u64 .ptr .align 1 _Z20gabor_forward_kernelPKfS0_S0_S0_S0_S0_Pfiiff_param_6,
	.param .u32 _Z20gabor_forward_kernelPKfS0_S0_S0_S0_S0_Pfiiff_param_7,
	.param .u32 _Z20gabor_forward_kernelPKfS0_S0_S0_S0_S0_Pfiiff_param_8,
	.param .f32 _Z20gabor_forward_kernelPKfS0_S0_S0_S0_S0_Pfiiff_param_9,
	.param .f32 _Z20gabor_forward_kernelPKfS0_S0_S0_S0_S0_Pfiiff_param_10
)
{
	.local .align 4 .b8 	__local_depot0[28];
	.reg .b64 	%SP;
	.reg .b64 	%SPL;
	.reg .pred 	%p<13>;
	.reg .b32 	%r<57>;
	.reg .b32 	%f<68>;
	.reg .b64 	%rd<46>;
	.reg .b64 	%fd<3>;

	mov.u64 	%SPL, __local_depot0;
	ld.param.u64 	%rd12, [_Z20gabor_forward_kernelPKfS0_S0_S0_S0_S0_Pfiiff_param_1];
	ld.param.u64 	%rd14, [_Z20gabor_forward_kernelPKfS0_S0_S0_S0_S0_Pfiiff_param_3];
	ld.param.u64 	%rd15, [_Z20gabor_forward_kernelPKfS0_S0_S0_S0_S0_Pfiiff_param_4];
	ld.param.u64 	%rd16, [_Z20gabor_forward_kernelPKfS0_S0_S0_S0_S0_Pfiiff_param_5];
	ld.param.u64 	%rd17, [_Z20gabor_forward_kernelPKfS0_S0_S0_S0_S0_Pfiiff_param_6];
	ld.param.u32 	%r21, [_Z20gabor_forward_kernelPKfS0_S0_S0_S0_S0_Pfiiff_param_7];
	ld.param.u32 	%r20, [_Z20gabor_forward_kernelPKfS0_S0_S0_S0_S0_Pfiiff_param_8];
	ld.param.f32 	%f16, [_Z20gabor_forward_kernelPKfS0_S0_S0_S0_S0_Pfiiff_param_9];
	ld.param.f32 	%f17, [_Z20gabor_forward_kernelPKfS0_S0_S0_S0_S0_Pfiiff_param_10];
	add.u64 	%rd1, %SPL, 0;
	mov.u32 	%r22, %ctaid.x;
	mov.u32 	%r23, %ntid.x;
	mov.u32 	%r24, %tid.x;
	mad.lo.s32 	%r1, %r22, %r23, %r24;
	setp.ge.s32 	%p1, %r1, %r21;
	@%p1 bra 	$L__BB0_13;
	ld.param.u64 	%rd42, [_Z20gabor_forward_kernelPKfS0_S0_S0_S0_S0_Pfiiff_param_2];
	ld.param.u64 	%rd41, [_Z20gabor_forward_kernelPKfS0_S0_S0_S0_S0_Pfiiff_param_0];
	cvta.to.global.u64 	%rd19, %rd41;
	cvta.to.global.u64 	%rd20, %rd12;
	cvta.to.global.u64 	%rd21, %rd42;
	cvta.to.global.u64 	%rd22, %rd15;
	cvta.to.global.u64 	%rd23, %rd16;
	cvta.to.global.u64 	%rd24, %rd14;
	mul.wide.s32 	%rd25, %r1, 4;
	add.s64 	%rd26, %rd19, %rd25;
	ld.global.nc.f32 	%f1, [%rd26];
	add.s64 	%rd27, %rd20, %rd25;
	ld.global.nc.f32 	%f2, [%rd27];
	add.s64 	%rd28, %rd21, %rd25;
	ld.global.nc.f32 	%f3, [%rd28];
	add.s64 	%rd2, %rd24, %rd25;
	add.s64 	%rd29, %rd22, %rd25;
	ld.global.nc.f32 	%f4, [%rd29];
	add.s64 	%rd30, %rd23, %rd25;
	ld.global.nc.f32 	%f5, [%rd30];
	abs.f32 	%f18, %f1;
	setp.lt.f32 	%p2, %f18, 0f322BCC77;
	@%p2 bra 	$L__BB0_13;
	ld.global.nc.f32 	%f6, [%rd2];
	mul.f32 	%f19, %f17, %f6;
	sub.f32 	%f20, %f2, %f19;
	mul.f32 	%f21, %f16, %f20;
	cvt.rzi.s32.f32 	%r25, %f21;
	max.s32 	%r52, %r25, 0;
	add.s32 	%r26, %r20, -1;
	add.f32 	%f22, %f2, %f19;
	mul.f32 	%f23, %f16, %f22;
	cvt.rzi.s32.f32 	%r27, %f23;
	min.s32 	%r3, %r26, %r27;
	setp.gt.s32 	%p3, %r52, %r3;
	@%p3 bra 	$L__BB0_13;
	fma.rn.f32 	%f24, %f6, %f6, 0f322BCC77;
	add.f32 	%f7, %f24, %f24;
	mul.f32 	%f8, %f5, 0f3F000000;
	cvta.to.global.u64 	%rd3, %rd17;
	mov.u64 	%rd31, __cudart_i2opi_f;
$L__BB0_4:
	mov.u32 	%r4, %r52;
	cvt.rn.f32.u32 	%f25, %r4;
	div.rn.f32 	%f26, %f25, %f16;
	sub.f32 	%f27, %f26, %f2;
	mul.f32 	%f28, %f27, %f27;
	neg.f32 	%f29, %f28;
	div.rn.f32 	%f9, %f29, %f7;
	mul.f32 	%f30, %f8, %f28;
	fma.rn.f32 	%f31, %f3, %f27, %f30;
	fma.rn.f32 	%f10, %f31, 0f40C90FDB, %f4;
	mul.f32 	%f32, %f10, 0f3F22F983;
	cvt.rni.s32.f32 	%r56, %f32;
	cvt.rn.f32.s32 	%f33, %r56;
	fma.rn.f32 	%f34, %f33, 0fBFC90FDA, %f10;
	fma.rn.f32 	%f35, %f33, 0fB3A22168, %f34;
	fma.rn.f32 	%f67, %f33, 0fA7C234C5, %f35;
	abs.f32 	%f12, %f10;
	setp.ltu.f32 	%p4, %f12, 0f47CE4780;
	@%p4 bra 	$L__BB0_12;
	setp.neu.f32 	%p5, %f12, 0f7F800000;
	@%p5 bra 	$L__BB0_7;
	mov.f32 	%f38, 0f00000000;
	mul.rn.f32 	%f67, %f10, %f38;
	mov.b32 	%r56, 0;
	bra.uni 	$L__BB0_12;
$L__BB0_7:
	mov.b32 	%r6, %f10;
	shl.b32 	%r29, %r6, 8;
	or.b32  	%r7, %r29, -2147483648;
	mov.b64 	%rd45, 0;
	mov.b32 	%r53, 0;
	mov.u64 	%rd43, %rd31;
	mov.u64 	%rd44, %rd1;
$L__BB0_8:
	.pragma "nounroll";
	ld.global.nc.u32 	%r30, [%rd43];
	mad.wide.u32 	%rd33, %r30, %r7, %rd45;
	shr.u64 	%rd45, %rd33, 32;
	st.local.u32 	[%rd44], %rd33;
	add.s32 	%r53, %r53, 1;
	add.s64 	%rd44, %rd44, 4;
	add.s64 	%rd43, %rd43, 4;
	setp.ne.s32 	%p6, %r53, 6;
	@%p6 bra 	$L__BB0_8;
	shr.u32 	%r31, %r6, 23;
	st.local.u32 	[%rd1+24], %rd45;
	and.b32  	%r10, %r31, 31;
	and.b32  	%r32, %r31, 224;
	add.s32 	%r33, %r32, -128;
	shr.u32 	%r34, %r33, 5;
	mul.wide.u32 	%rd34, %r34, 4;
	sub.s64 	%rd10, %rd1, %rd34;
	ld.local.u32 	%r54, [%rd10+24];
	ld.local.u32 	%r55, [%rd10+20];
	setp.eq.s32 	%p7, %r10, 0;
	@%p7 bra 	$L__BB0_11;
	shf.l.wrap.b32 	%r54, %r55, %r54, %r10;
	ld.local.u32 	%r35, [%rd10+16];
	shf.l.wrap.b32 	%r55, %r35, %r55, %r10;
$L__BB0_11:
	shr.u32 	%r36, %r54, 30;
	shf.l.wrap.b32 	%r37, %r55, %r54, 2;
	shl.b32 	%r38, %r55, 2;
	shr.u32 	%r39, %r37, 31;
	add.s32 	%r40, %r39, %r36;
	neg.s32 	%r41, %r40;
	setp.lt.s32 	%p8, %r6, 0;
	selp.b32 	%r56, %r41, %r40, %p8;
	xor.b32  	%r42, %r37, %r6;
	shr.s32 	%r43, %r37, 31;
	xor.b32  	%r44, %r43, %r37;
	xor.b32  	%r45, %r43, %r38;
	cvt.u64.u32 	%rd35, %r44;
	shl.b64 	%rd36, %rd35, 32;
	cvt.u64.u32 	%rd37, %r45;
	or.b64  	%rd38, %rd36, %rd37;
	cvt.rn.f64.s64 	%fd1, %rd38;
	mul.f64 	%fd2, %fd1, 0d3BF921FB54442D19;
	cvt.rn.f32.f64 	%f36, %fd2;
	neg.f32 	%f37, %f36;
	setp.lt.s32 	%p9, %r42, 0;
	selp.f32 	%f67, %f37, %f36, %p9;
$L__BB0_12:
	fma.rn.f32 	%f39, %f9, 0f3BBB989D, 0f3F000000;
	cvt.sat.f32.f32 	%f40, %f39;
	mov.f32 	%f41, 0f4B400001;
	mov.f32 	%f42, 0f437C0000;
	fma.rm.f32 	%f43, %f40, %f42, %f41;
	add.s32 	%r47, %r56, 1;
	mul.rn.f32 	%f44, %f67, %f67;
	and.b32  	%r48, %r56, 1;
	setp.eq.b32 	%p10, %r48, 1;
	selp.f32 	%f45, %f67, 0f3F800000, %p10;
	fma.rn.f32 	%f46, %f44, %f45, 0f00000000;
	fma.rn.f32 	%f47, %f44, 0f37CBAC00, 0fBAB607ED;
	selp.f32 	%f48, 0fB94D4153, %f47, %p10;
	selp.f32 	%f49, 0f3C0885E4, 0f3D2AAABB, %p10;
	fma.rn.f32 	%f50, %f48, %f44, %f49;
	selp.f32 	%f51, 0fBE2AAAA8, 0fBEFFFFFF, %p10;
	fma.rn.f32 	%f52, %f50, %f44, %f51;
	fma.rn.f32 	%f53, %f52, %f46, %f45;
	and.b32  	%r49, %r47, 2;
	setp.eq.s32 	%p11, %r49, 0;
	mov.f32 	%f54, 0f00000000;
	sub.f32 	%f55, %f54, %f53;
	selp.f32 	%f56, %f53, %f55, %p11;
	mul.wide.u32 	%rd39, %r4, 4;
	add.s64 	%rd40, %rd3, %rd39;
	add.f32 	%f57, %f43, 0fCB40007F;
	neg.f32 	%f58, %f57;
	fma.rn.f32 	%f59, %f9, 0f3FB8AA3B, %f58;
	fma.rn.f32 	%f60, %f9, 0f32A57060, %f59;
	ex2.approx.ftz.f32 	%f61, %f60;
	mov.b32 	%r50, %f43;
	shl.b32 	%r51, %r50, 23;
	mov.b32 	%f62, %r51;
	mul.f32 	%f63, %f61, %f62;
	mul.f32 	%f64, %f1, %f63;
	mul.f32 	%f65, %f64, %f56;
	atom.global.add.f32 	%f66, [%rd40], %f65;
	add.s32 	%r52, %r4, 1;
	setp.ne.s32 	%p12, %r4, %r3;
	@%p12 bra 	$L__BB0_4;
$L__BB0_13:
	ret;

}
	// .globl	_Z21gabor_backward_kernelPKfS0_S0_S0_S0_S0_S0_PfS1_S1_S1_S1_S1_iiff
.visible .entry _Z21gabor_backward_kernelPKfS0_S0_S0_S0_S0_S0_PfS1_S1_S1_S1_S1_iiff(
	.param .u64 .ptr .align 1 _Z21gabor_backward_kernelPKfS0_S0_S0_S0_S0_S0_PfS1_S1_S1_S1_S1_iiff_param_0,
	.param .u64 .ptr .align 1 _Z21gabor_backward_kernelPKfS0_S0_S0_S0_S0_S0_PfS1_S1_S1_S1_S1_iiff_param_1,
	.param .u64 .ptr .align 1 _Z21gabor_backward_kernelPKfS0_S0_S0_S0_S0_S0_PfS1_S1_S1_S1_S1_iiff_param_2,
	.param .u64 .ptr .align 1 _Z21gabor_backward_kernelPKfS0_S0_S0_S0_S0_S0_PfS1_S1_S1_S1_S1_iiff_param_3,
	.param .u64 .ptr .align 1 _Z21gabor_backward_kernelPKfS0_S0_S0_S0_S0_S0_PfS1_S1_S1_S1_S1_iiff_param_4,
	.param .u64 .ptr .align 1 _Z21gabor_backward_kernelPKfS0_S0_S0_S0_S0_S0_PfS1_S1_S1_S1_S1_iiff_param_5,
	.param .u64 .ptr .align 1 _Z21gabor_backward_kernelPKfS0_S0_S0_S0_S0_S0_PfS1_S1_S1_S1_S1_iiff_param_6,
	.param .u64 .ptr .align 1 _Z21gabor_backward_kernelPKfS0_S0_S0_S0_S0_S0_PfS1_S1_S1_S1_S1_iiff_param_7,
	.param .u64 .ptr .align 1 _Z21gabor_backward_kernelPKfS0_S0_S0_S0_S0_S0_PfS1_S1_S1_S1_S1_iiff_param_8,
	.param .u64 .ptr .align 1 _Z21gabor_backward_kernelPKfS0_S0_S0_S0_S0_S0_PfS1_S1_S1_S1_S1_iiff_param_9,
	.param .u64 .ptr .align 1 _Z21gabor_backward_kernelPKfS0_S0_S0_S0_S0_S0_PfS1_S1_S1_S1_S1_iiff_param_10,
	.param .u64 .ptr .align 1 _Z21gabor_backward_kernelPKfS0_S0_S0_S0_S0_S0_PfS1_S1_S1_S1_S1_iiff_param_11,
	.param .u64 .ptr .align 1 _Z21gabor_backward_kernelPKfS0_S0_S0_S0_S0_S0_PfS1_S1_S1_S1_S1_iiff_param_12,
	.param .u32 _Z21gabor_backward_kernelPKfS0_S0_S0_S0_S0_S0_PfS1_S1_S1_S1_S1_iiff_param_13,
	.param .u32 _Z21gabor_backward_kernelPKfS0_S0_S0_S0_S0_S0_PfS1_S1_S1_S1_S1_iiff_param_14,
	.param .f32 _Z21gabor_backward_kernelPKfS0_S0_S0_S0_S0_S0_PfS1_S1_S1_S1_S1_iiff_param_15,
	.param .f32 _Z21gabor_backward_kernelPKfS0_S0_S0_S0_S0_S0_PfS1_S1_S1_S1_S1_iiff_param_16
)
{
	.local .align 4 .b8 	__local_depot1[28];
	.reg .b64 	%SP;
	.reg .b64 	%SPL;
	.reg .pred 	%p<20>;
	.reg .b32 	%r<95>;
	.reg .b32 	%f<137>;
	.reg .b64 	%rd<83>;
	.reg .b64 	%fd<5>;

	mov.u64 	%SPL, __local_depot1;
	ld.param.u64 	%rd14, [_Z21gabor_backward_kernelPKfS0_S0_S0_S0_S0_S0_PfS1_S1_S1_S1_S1_iiff_param_0];
	ld.param.u64 	%rd15, [_Z21gabor_backward_kernelPKfS0_S0_S0_S0_S0_S0_PfS1_S1_S1_S1_S1_iiff_param_1];
	ld.param.u64 	%rd16, [_Z21gabor_backward_kernelPKfS0_S0_S0_S0_S0_S0_PfS1_S1_S1_S1_S1_iiff_param_2];
	ld.param.u64 	%rd17, [_Z21gabor_backward_kernelPKfS0_S0_S0_S0_S0_S0_PfS1_S1_S1_S1_S1_iiff_param_3];
	ld.param.u64 	%rd18, [_Z21gabor_backward_kernelPKfS0_S0_S0_S0_S0_S0_PfS1_S1_S1_S1_S1_iiff_param_4];
	ld.param.u64 	%rd19, [_Z21gabor_backward_kernelPKfS0_S0_S0_S0_S0_S0_PfS1_S1_S1_S1_S1_iiff_param_5];
	ld.param.u64 	%rd20, [_Z21gabor_backward_kernelPKfS0_S0_S0_S0_S0_S0_PfS1_S1_S1_S1_S1_iiff_param_6];
	ld.param.u64 	%rd21, [_Z21gabor_backward_kernelPKfS0_S0_S0_S0_S0_S0_PfS1_S1_S1_S1_S1_iiff_param_7];
	ld.param.u64 	%rd23, [_Z21gabor_backward_kernelPKfS0_S0_S0_S0_S0_S0_PfS1_S1_S1_S1_S1_iiff_param_9];
	ld.param.u64 	%rd24, [_Z21gabor_backward_kernelPKfS0_S0_S0_S0_S0_S0_PfS1_S1_S1_S1_S1_iiff_param_10];
	ld.param.u32 	%r32, [_Z21gabor_backward_kernelPKfS0_S0_S0_S0_S0_S0_PfS1_S1_S1_S1_S1_iiff_param_13];
	ld.param.u32 	%r31, [_Z21gabor_backward_kernelPKfS0_S0_S0_S0_S0_S0_PfS1_S1_S1_S1_S1_iiff_param_14];
	ld.param.f32 	%f40, [_Z21gabor_backward_kernelPKfS0_S0_S0_S0_S0_S0_PfS1_S1_S1_S1_S1_iiff_param_15];
	ld.param.f32 	%f41, [_Z21gabor_backward_kernelPKfS0_S0_S0_S0_S0_S0_PfS1_S1_S1_S1_S1_iiff_param_16];
	add.u64 	%rd1, %SPL, 0;
	add.u64 	%rd2, %SPL, 0;
	mov.u32 	%r33, %ctaid.x;
	mov.u32 	%r34, %ntid.x;
	mov.u32 	%r35, %tid.x;
	mad.lo.s32 	%r1, %r33, %r34, %r35;
	setp.ge.s32 	%p1, %r1, %r32;
	@%p1 bra 	$L__BB1_21;
	cvta.to.global.u64 	%rd29, %rd14;
	cvta.to.global.u64 	%rd30, %rd15;
	cvta.to.global.u64 	%rd31, %rd16;
	cvta.to.global.u64 	%rd32, %rd17;
	cvta.to.global.u64 	%rd33, %rd18;
	cvta.to.global.u64 	%rd34, %rd19;
	mul.wide.s32 	%rd35, %r1, 4;
	add.s64 	%rd36, %rd29, %rd35;
	ld.global.nc.f32 	%f1, [%rd36];
	add.s64 	%rd37, %rd30, %rd35;
	ld.global.nc.f32 	%f2, [%rd37];
	add.s64 	%rd38, %rd31, %rd35;
	ld.global.nc.f32 	%f3, [%rd38];
	add.s64 	%rd39, %rd32, %rd35;
	ld.global.nc.f32 	%f4, [%rd39];
	add.s64 	%rd40, %rd33, %rd35;
	ld.global.nc.f32 	%f5, [%rd40];
	add.s64 	%rd41, %rd34, %rd35;
	ld.global.nc.f32 	%f6, [%rd41];
	fma.rn.f32 	%f7, %f4, %f4, 0f322BCC77;
	mul.f32 	%f43, %f41, %f4;
	sub.f32 	%f44, %f2, %f43;
	mul.f32 	%f45, %f40, %f44;
	cvt.rzi.s32.f32 	%r36, %f45;
	max.s32 	%r86, %r36, 0;
	add.s32 	%r37, %r31, -1;
	add.f32 	%f46, %f2, %f43;
	mul.f32 	%f47, %f40, %f46;
	cvt.rzi.s32.f32 	%r38, %f47;
	min.s32 	%r3, %r37, %r38;
	setp.gt.s32 	%p2, %r86, %r3;
	mov.f32 	%f131, 0f00000000;
	mov.f32 	%f132, %f131;
	mov.f32 	%f133, %f131;
	mov.f32 	%f134, %f131;
	mov.f32 	%f135, %f131;
	mov.f32 	%f136, %f131;
	@%p2 bra 	$L__BB1_20;
	mul.f32 	%f8, %f4, %f7;
	cvta.to.global.u64 	%rd3, %rd20;
	mov.f32 	%f136, 0f00000000;
	mov.u64 	%rd54, __cudart_i2opi_f;
	mov.f32 	%f135, %f136;
	mov.f32 	%f134, %f136;
	mov.f32 	%f133, %f136;
	mov.f32 	%f132, %f136;
	mov.f32 	%f131, %f136;
$L__BB1_3:
	mov.u32 	%r4, %r86;
	cvt.rn.f32.u32 	%f49, %r4;
	div.rn.f32 	%f50, %f49, %f40;
	sub.f32 	%f15, %f50, %f2;
	mul.f32 	%f16, %f15, %f15;
	mul.wide.u32 	%rd42, %r4, 4;
	add.s64 	%rd43, %rd3, %rd42;
	ld.global.nc.f32 	%f17, [%rd43];
	mul.f32 	%f51, %f6, 0f3F000000;
	mul.f32 	%f52, %f51, %f16;
	fma.rn.f32 	%f53, %f3, %f15, %f52;
	fma.rn.f32 	%f18, %f53, 0f40C90FDB, %f5;
	mul.f32 	%f54, %f18, 0f3F22F983;
	cvt.rni.s32.f32 	%r94, %f54;
	cvt.rn.f32.s32 	%f55, %r94;
	fma.rn.f32 	%f56, %f55, 0fBFC90FDA, %f18;
	fma.rn.f32 	%f57, %f55, 0fB3A22168, %f56;
	fma.rn.f32 	%f130, %f55, 0fA7C234C5, %f57;
	abs.f32 	%f20, %f18;
	setp.ltu.f32 	%p3, %f20, 0f47CE4780;
	mov.u32 	%r90, %r94;
	mov.f32 	%f129, %f130;
	@%p3 bra 	$L__BB1_11;
	setp.neu.f32 	%p4, %f20, 0f7F800000;
	@%p4 bra 	$L__BB1_6;
	mov.f32 	%f60, 0f00000000;
	mul.rn.f32 	%f129, %f18, %f60;
	mov.b32 	%r90, 0;
	bra.uni 	$L__BB1_11;
$L__BB1_6:
	mov.b32 	%r6, %f18;
	mov.b64 	%rd81, 0;
	mov.b32 	%r87, 0;
	mov.u64 	%rd79, __cudart_i2opi_f;
	mov.u64 	%rd80, %rd2;
$L__BB1_7:
	.pragma "nounroll";
	ld.global.nc.u32 	%r40, [%rd79];
	shl.b32 	%r41, %r6, 8;
	or.b32  	%r42, %r41, -2147483648;
	mad.wide.u32 	%rd46, %r40, %r42, %rd81;
	shr.u64 	%rd81, %rd46, 32;
	st.local.u32 	[%rd80], %rd46;
	add.s32 	%r87, %r87, 1;
	add.s64 	%rd80, %rd80, 4;
	add.s64 	%rd79, %rd79, 4;
	setp.ne.s32 	%p5, %r87, 6;
	@%p5 bra 	$L__BB1_7;
	shr.u32 	%r43, %r6, 23;
	st.local.u32 	[%rd2+24], %rd81;
	and.b32  	%r9, %r43, 31;
	and.b32  	%r44, %r43, 224;
	add.s32 	%r45, %r44, -128;
	shr.u32 	%r46, %r45, 5;
	mul.wide.u32 	%rd47, %r46, 4;
	sub.s64 	%rd10, %rd2, %rd47;
	ld.local.u32 	%r88, [%rd10+24];
	ld.local.u32 	%r89, [%rd10+20];
	setp.eq.s32 	%p6, %r9, 0;
	@%p6 bra 	$L__BB1_10;
	shf.l.wrap.b32 	%r88, %r89, %r88, %r9;
	ld.local.u32 	%r47, [%rd10+16];
	shf.l.wrap.b32 	%r89, %r47, %r89, %r9;
$L__BB1_10:
	shr.u32 	%r48, %r88, 30;
	shf.l.wrap.b32 	%r49, %r89, %r88, 2;
	shl.b32 	%r50, %r89, 2;
	shr.u32 	%r51, %r49, 31;
	add.s32 	%r52, %r51, %r48;
	neg.s32 	%r53, %r52;
	setp.lt.s32 	%p7, %r6, 0;
	selp.b32 	%r90, %r53, %r52, %p7;
	xor.b32  	%r54, %r49, %r6;
	shr.s32 	%r55, %r49, 31;
	xor.b32  	%r56, %r55, %r49;
	xor.b32  	%r57, %r55, %r50;
	cvt.u64.u32 	%rd48, %r56;
	shl.b64 	%rd49, %rd48, 32;
	cvt.u64.u32 	%rd50, %r57;
	or.b64  	%rd51, %rd49, %rd50;
	cvt.rn.f64.s64 	%fd1, %rd51;
	mul.f64 	%fd2, %fd1, 0d3BF921FB54442D19;
	cvt.rn.f32.f64 	%f58, %fd2;
	neg.f32 	%f59, %f58;
	setp.lt.s32 	%p8, %r54, 0;
	selp.f32 	%f129, %f59, %f58, %p8;
$L__BB1_11:
	setp.ltu.f32 	%p9, %f20, 0f47CE4780;
	add.s32 	%r59, %r90, 1;
	mul.rn.f32 	%f61, %f129, %f129;
	and.b32  	%r60, %r90, 1;
	setp.eq.b32 	%p10, %r60, 1;
	selp.f32 	%f62, %f129, 0f3F800000, %p10;
	fma.rn.f32 	%f63, %f61, %f62, 0f00000000;
	fma.rn.f32 	%f64, %f61, 0f37CBAC00, 0fBAB607ED;
	selp.f32 	%f65, 0fB94D4153, %f64, %p10;
	selp.f32 	%f66, 0f3C0885E4, 0f3D2AAABB, %p10;
	fma.rn.f32 	%f67, %f65, %f61, %f66;
	selp.f32 	%f68, 0fBE2AAAA8, 0fBEFFFFFF, %p10;
	fma.rn.f32 	%f69, %f67, %f61, %f68;
	fma.rn.f32 	%f70, %f69, %f63, %f62;
	and.b32  	%r61, %r59, 2;
	setp.eq.s32 	%p11, %r61, 0;
	mov.f32 	%f71, 0f00000000;
	sub.f32 	%f72, %f71, %f70;
	selp.f32 	%f24, %f70, %f72, %p11;
	@%p9 bra 	$L__BB1_19;
	setp.neu.f32 	%p12, %f20, 0f7F800000;
	@%p12 bra 	$L__BB1_14;
	mov.f32 	%f75, 0f00000000;
	mul.rn.f32 	%f130, %f18, %f75;
	mov.b32 	%r94, 0;
	bra.uni 	$L__BB1_19;
$L__BB1_14:
	mov.b32 	%r18, %f18;
	mov.b64 	%rd82, 0;
	mov.b32 	%r91, 0;
$L__BB1_15:
	.pragma "nounroll";
	mul.wide.u32 	%rd53, %r91, 4;
	add.s64 	%rd55, %rd54, %rd53;
	ld.global.nc.u32 	%r63, [%rd55];
	shl.b32 	%r64, %r18, 8;
	or.b32  	%r65, %r64, -2147483648;
	mad.wide.u32 	%rd56, %r63, %r65, %rd82;
	shr.u64 	%rd82, %rd56, 32;
	add.s64 	%rd57, %rd1, %rd53;
	st.local.u32 	[%rd57], %rd56;
	add.s32 	%r91, %r91, 1;
	setp.ne.s32 	%p13, %r91, 6;
	@%p13 bra 	$L__BB1_15;
	shr.u32 	%r66, %r18, 23;
	st.local.u32 	[%rd1+24], %rd82;
	and.b32  	%r21, %r66, 31;
	and.b32  	%r67, %r66, 224;
	add.s32 	%r68, %r67, -128;
	shr.u32 	%r69, %r68, 5;
	mul.wide.u32 	%rd58, %r69, 4;
	sub.s64 	%rd13, %rd1, %rd58;
	ld.local.u32 	%r92, [%rd13+24];
	ld.local.u32 	%r93, [%rd13+20];
	setp.eq.s32 	%p14, %r21, 0;
	@%p14 bra 	$L__BB1_18;
	shf.l.wrap.b32 	%r92, %r93, %r92, %r21;
	ld.local.u32 	%r70, [%rd13+16];
	shf.l.wrap.b32 	%r93, %r70, %r93, %r21;
$L__BB1_18:
	shr.u32 	%r71, %r92, 30;
	shf.l.wrap.b32 	%r72, %r93, %r92, 2;
	shl.b32 	%r73, %r93, 2;
	shr.u32 	%r74, %r72, 31;
	add.s32 	%r75, %r74, %r71;
	neg.s32 	%r76, %r75;
	setp.lt.s32 	%p15, %r18, 0;
	selp.b32 	%r94, %r76, %r75, %p15;
	xor.b32  	%r77, %r72, %r18;
	shr.s32 	%r78, %r72, 31;
	xor.b32  	%r79, %r78, %r72;
	xor.b32  	%r80, %r78, %r73;
	cvt.u64.u32 	%rd59, %r79;
	shl.b64 	%rd60, %rd59, 32;
	cvt.u64.u32 	%rd61, %r80;
	or.b64  	%rd62, %rd60, %rd61;
	cvt.rn.f64.s64 	%fd3, %rd62;
	mul.f64 	%fd4, %fd3, 0d3BF921FB54442D19;
	cvt.rn.f32.f64 	%f73, %fd4;
	neg.f32 	%f74, %f73;
	setp.lt.s32 	%p16, %r77, 0;
	selp.f32 	%f130, %f74, %f73, %p16;
$L__BB1_19:
	neg.f32 	%f76, %f16;
	add.f32 	%f77, %f7, %f7;
	div.rn.f32 	%f78, %f76, %f77;
	fma.rn.f32 	%f79, %f78, 0f3BBB989D, 0f3F000000;
	cvt.sat.f32.f32 	%f80, %f79;
	mov.f32 	%f81, 0f4B400001;
	mov.f32 	%f82, 0f437C0000;
	fma.rm.f32 	%f83, %f80, %f82, %f81;
	add.f32 	%f84, %f83, 0fCB40007F;
	neg.f32 	%f85, %f84;
	fma.rn.f32 	%f86, %f78, 0f3FB8AA3B, %f85;
	fma.rn.f32 	%f87, %f78, 0f32A57060, %f86;
	ex2.approx.ftz.f32 	%f88, %f87;
	mov.b32 	%r82, %f83;
	shl.b32 	%r83, %r82, 23;
	mov.b32 	%f89, %r83;
	mul.f32 	%f90, %f88, %f89;
	mul.rn.f32 	%f91, %f130, %f130;
	and.b32  	%r84, %r94, 1;
	setp.eq.b32 	%p17, %r84, 1;
	selp.f32 	%f92, 0f3F800000, %f130, %p17;
	fma.rn.f32 	%f93, %f91, %f92, 0f00000000;
	fma.rn.f32 	%f94, %f91, 0f37CBAC00, 0fBAB607ED;
	selp.f32 	%f95, %f94, 0fB94D4153, %p17;
	selp.f32 	%f96, 0f3D2AAABB, 0f3C0885E4, %p17;
	fma.rn.f32 	%f97, %f95, %f91, %f96;
	selp.f32 	%f98, 0fBEFFFFFF, 0fBE2AAAA8, %p17;
	fma.rn.f32 	%f99, %f97, %f91, %f98;
	fma.rn.f32 	%f100, %f99, %f93, %f92;
	and.b32  	%r85, %r94, 2;
	setp.eq.s32 	%p18, %r85, 0;
	mov.f32 	%f101, 0f00000000;
	sub.f32 	%f102, %f101, %f100;
	selp.f32 	%f103, %f100, %f102, %p18;
	mul.f32 	%f104, %f15, %f90;
	div.rn.f32 	%f105, %f104, %f7;
	mul.f32 	%f106, %f16, %f90;
	div.rn.f32 	%f107, %f106, %f8;
	mul.f32 	%f108, %f103, 0f40C90FDB;
	fma.rn.f32 	%f109, %f6, %f15, %f3;
	mul.f32 	%f110, %f109, %f108;
	mul.f32 	%f111, %f15, %f108;
	mul.f32 	%f112, %f103, 0fC0490FDB;
	mul.f32 	%f113, %f16, %f112;
	mul.f32 	%f114, %f17, %f90;
	fma.rn.f32 	%f131, %f114, %f24, %f131;
	mul.f32 	%f115, %f1, %f17;
	mul.f32 	%f116, %f105, %f24;
	mul.f32 	%f117, %f90, %f110;
	sub.f32 	%f118, %f117, %f116;
	fma.rn.f32 	%f132, %f115, %f118, %f132;
	mul.f32 	%f119, %f115, %f90;
	mul.f32 	%f120, %f119, %f111;
	sub.f32 	%f133, %f133, %f120;
	mul.f32 	%f121, %f115, %f107;
	fma.rn.f32 	%f134, %f121, %f24, %f134;
	mul.f32 	%f122, %f119, %f103;
	sub.f32 	%f135, %f135, %f122;
	fma.rn.f32 	%f136, %f119, %f113, %f136;
	add.s32 	%r86, %r4, 1;
	setp.ne.s32 	%p19, %r4, %r3;
	@%p19 bra 	$L__BB1_3;
$L__BB1_20:
	ld.param.u64 	%rd78, [_Z21gabor_backward_kernelPKfS0_S0_S0_S0_S0_S0_PfS1_S1_S1_S1_S1_iiff_param_12];
	ld.param.u64 	%rd77, [_Z21gabor_backward_kernelPKfS0_S0_S0_S0_S0_S0_PfS1_S1_S1_S1_S1_iiff_param_11];
	ld.param.u64 	%rd76, [_Z21gabor_backward_kernelPKfS0_S0_S0_S0_S0_S0_PfS1_S1_S1_S1_S1_iiff_param_8];
	cvta.to.global.u64 	%rd63, %rd21;
	mul.wide.s32 	%rd64, %r1, 4;
	add.s64 	%rd65, %rd63, %rd64;
	st.global.f32 	[%rd65], %f131;
	cvta.to.global.u64 	%rd66, %rd76;
	add.s64 	%rd67, %rd66, %rd64;
	st.global.f32 	[%rd67], %f132;
	cvta.to.global.u64 	%rd68, %rd23;
	add.s64 	%rd69, %rd68, %rd64;
	st.global.f32 	[%rd69], %f133;
	cvta.to.global.u64 	%rd70, %rd24;
	add.s64 	%rd71, %rd70, %rd64;
	st.global.f32 	[%rd71], %f134;
	cvta.to.global.u64 	%rd72, %rd77;
	add.s64 	%rd73, %rd72, %rd64;
	st.global.f32 	[%rd73], %f135;
	cvta.to.global.u64 	%rd74, %rd78;
	add.s64 	%rd75, %rd74, %rd64;
	st.global.f32 	[%rd75], %f136;
$L__BB1_21:
	ret;

}


// ===== COMPILED SASS (sm_100) =====

	.target	sm_100

	.elftype	@"ET_EXEC"


//--------------------- .note.nv.tkinfo           --------------------------
	.section	.note.nv.tkinfo,"",@"SHT_NOTE"
	.sectionflags	@"SHF_NOTE_NV_TKINFO"
	.tkinfo
        /*0018*/ 	.word	0x00000002
        /*0030*/ 	.string	""
        /*0030*/ 	.string	"ptxas"
        /*0030*/ 	.string	"Cuda compilation tools, release 13.0, V13.0.88"
        /*0030*/ 	.string	"Build cuda_13.0.r13.0/compiler.36424714_0"
        /*0030*/ 	.string	"-arch sm_100 -m 64 "



//--------------------- .note.nv.cuinfo           --------------------------
	.section	.note.nv.cuinfo,"",@"SHT_NOTE"
	.sectionflags	@"SHF_NOTE_NV_CUINFO"
        /*0018*/ 	.short	0x0002
        /*001a*/ 	.short	0x0064
        /*001c*/ 	.short	0x0082
	.zero		2


//--------------------- .nv.info                  --------------------------
	.section	.nv.info,"",@"SHT_CUDA_INFO"
	.align	4


	//----- nvinfo : EIATTR_REGCOUNT
	.align		4
        /*0000*/ 	.byte	0x04, 0x2f
        /*0002*/ 	.short	(.L_2 - .L_1)
	.align		4
.L_1:
        /*0004*/ 	.word	index@(_Z20gabor_forward_kernelPKfS0_S0_S0_S0_S0_Pfiiff)
        /*0008*/ 	.word	0x0000001a


	//----- nvinfo : EIATTR_FRAME_SIZE
	.align		4
.L_2:
        /*000c*/ 	.byte	0x04, 0x11
        /*000e*/ 	.short	(.L_4 - .L_3)
	.align		4
.L_3:
        /*0010*/ 	.word	index@($__internal_1_$__cuda_sm3x_div_rn_noftz_f32_slowpath)
        /*0014*/ 	.word	0x00000020


	//----- nvinfo : EIATTR_FRAME_SIZE
	.align		4
.L_4:
        /*0018*/ 	.byte	0x04, 0x11
        /*001a*/ 	.short	(.L_6 - .L_5)
	.align		4
.L_5:
        /*001c*/ 	.word	index@(_Z20gabor_forward_kernelPKfS0_S0_S0_S0_S0_Pfiiff)
        /*0020*/ 	.word	0x00000020


	//----- nvinfo : EIATTR_REGCOUNT
	.align		4
.L_6:
        /*0024*/ 	.byte	0x04, 0x2f
        /*0026*/ 	.short	(.L_8 - .L_7)
	.align		4
.L_7:
        /*0028*/ 	.word	index@(_Z21gabor_backward_kernelPKfS0_S0_S0_S0_S0_S0_PfS1_S1_S1_S1_S1_iiff)
        /*002c*/ 	.word	0x00000026


	//----- nvinfo : EIATTR_FRAME_SIZE
	.align		4
.L_8:
        /*0030*/ 	.byte	0x04, 0x11
        /*0032*/ 	.short	(.L_10 - .L_9)
	.align		4
.L_9:
        /*0034*/ 	.word	index@($__internal_0_$__cuda_sm3x_div_rn_noftz_f32_slowpath)
        /*0038*/ 	.word	0x00000020


	//----- nvinfo : EIATTR_FRAME_SIZE
	.align		4
.L_10:
        /*003c*/ 	.byte	0x04, 0x11
        /*003e*/ 	.short	(.L_12 - .L_11)
	.align		4
.L_11:
        /*0040*/ 	.word	index@(_Z21gabor_backward_kernelPKfS0_S0_S0_S0_S0_S0_PfS1_S1_S1_S1_S1_iiff)
        /*0044*/ 	.word	0x00000020


	//----- nvinfo : EIATTR_MIN_STACK_SIZE
	.align		4
.L_12:
        /*0048*/ 	.byte	0x04, 0x12
        /*004a*/ 	.short	(.L_14 - .L_13)
	.align		4
.L_13:
        /*004c*/ 	.word	index@(_Z21gabor_backward_kernelPKfS0_S0_S0_S0_S0_S0_PfS1_S1_S1_S1_S1_iiff)
        /*0050*/ 	.word	0x00000020


	//----- nvinfo : EIATTR_MIN_STACK_SIZE
	.align		4
.L_14:
        /*0054*/ 	.byte	0x04, 0x12
        /*0056*/ 	.short	(.L_16 - .L_15)
	.align		4
.L_15:
        /*0058*/ 	.word	index@(_Z20gabor_forward_kernelPKfS0_S0_S0_S0_S0_Pfiiff)
        /*005c*/ 	.word	0x00000020
.L_16:


//--------------------- .nv.compat                --------------------------
	.section	.nv.compat,"",@"SHT_CUDA_COMPAT_INFO"
	.align	4
        /*0000*/ 	.byte	0x02, 0x09, 0x00, 0x00, 0x02, 0x02, 0x01, 0x00, 0x02, 0x05, 0x05, 0x00, 0x03, 0x07, 0x01, 0x01
        /*0010*/ 	.byte	0x02, 0x03, 0x00, 0x00, 0x02, 0x06, 0x01, 0x00, 0x04, 0x0b, 0x08, 0x00, 0x01, 0x00, 0x00, 0x00
        /*0020*/ 	.byte	0x00, 0x00, 0x00, 0x00


//--------------------- .nv.info._Z21gabor_backward_kernelPKfS0_S0_S0_S0_S0_S0_PfS1_S1_S1_S1_S1_iiff --------------------------
	.section	.nv.info._Z21gabor_backward_kernelPKfS0_S0_S0_S0_S0_S0_PfS1_S1_S1_S1_S1_iiff,"",@"SHT_CUDA_INFO"
	.sectionflags	@""
	.align	4


	//----- nvinfo : EIATTR_CUDA_API_VERSION
	.align		4
        /*0000*/ 	.byte	0x04, 0x37
        /*0002*/ 	.short	(.L_18 - .L_17)
.L_17:
        /*0004*/ 	.word	0x00000082


	//----- nvinfo : EIATTR_KPARAM_INFO
	.align		4
.L_18:
        /*0008*/ 	.byte	0x04, 0x17
        /*000a*/ 	.short	(.L_20 - .L_19)
.L_19:
        /*000c*/ 	.word	0x00000000
        /*0010*/ 	.short	0x0010
        /*0012*/ 	.short	0x0074
        /*0014*/ 	.byte	0x00, 0xf0, 0x11, 0x00


	//----- nvinfo : EIATTR_KPARAM_INFO
	.align		4
.L_20:
        /*0018*/ 	.byte	0x04, 0x17
        /*001a*/ 	.short	(.L_22 - .L_21)
.L_21:
        /*001c*/ 	.word	0x00000000
        /*0020*/ 	.short	0x000f
        /*0022*/ 	.short	0x0070
        /*0024*/ 	.byte	0x00, 0xf0, 0x11, 0x00


	//----- nvinfo : EIATTR_KPARAM_INFO
	.align		4
.L_22:
        /*0028*/ 	.byte	0x04, 0x17
        /*002a*/ 	.short	(.L_24 - .L_23)
.L_23:
        /*002c*/ 	.word	0x00000000
        /*0030*/ 	.short	0x000e
        /*0032*/ 	.short	0x006c
        /*0034*/ 	.byte	0x00, 0xf0, 0x11, 0x00


	//----- nvinfo : EIATTR_KPARAM_INFO
	.align		4
.L_24:
        /*0038*/ 	.byte	0x04, 0x17
        /*003a*/ 	.short	(.L_26 - .L_25)
.L_25:
        /*003c*/ 	.word	0x00000000
        /*0040*/ 	.short	0x000d
        /*0042*/ 	.short	0x0068
        /*0044*/ 	.byte	0x00, 0xf0, 0x11, 0x00


	//----- nvinfo : EIATTR_KPARAM_INFO
	.align		4
.L_26:
        /*0048*/ 	.byte	0x04, 0x17
        /*004a*/ 	.short	(.L_28 - .L_27)
.L_27:
        /*004c*/ 	.word	0x00000000
        /*0050*/ 	.short	0x000c
        /*0052*/ 	.short	0x0060
        /*0054*/ 	.byte	0x00, 0xf5, 0x21, 0x00


	//----- nvinfo : EIATTR_KPARAM_INFO
	.align		4
.L_28:
        /*0058*/ 	.byte	0x04, 0x17
        /*005a*/ 	.short	(.L_30 - .L_29)
.L_29:
        /*005c*/ 	.word	0x00000000
        /*0060*/ 	.short	0x000b
        /*0062*/ 	.short	0x0058
        /*0064*/ 	.byte	0x00, 0xf5, 0x21, 0x00


	//----- nvinfo : EIATTR_KPARAM_INFO
	.align		4
.L_30:
        /*0068*/ 	.byte	0x04, 0x17
        /*006a*/ 	.short	(.L_32 - .L_31)
.L_31:
        /*006c*/ 	.word	0x00000000
        /*0070*/ 	.short	0x000a
        /*0072*/ 	.short	0x0050
        /*0074*/ 	.byte	0x00, 0xf5, 0x21, 0x00


	//----- nvinfo : EIATTR_KPARAM_INFO
	.align		4
.L_32:
        /*0078*/ 	.byte	0x04, 0x17
        /*007a*/ 	.short	(.L_34 - .L_33)
.L_33:
        /*007c*/ 	.word	0x00000000
        /*0080*/ 	.short	0x0009
        /*0082*/ 	.short	0x0048
        /*0084*/ 	.byte	0x00, 0xf5, 0x21, 0x00


	//----- nvinfo : EIATTR_KPARAM_INFO
	.align		4
.L_34:
        /*0088*/ 	.byte	0x04, 0x17
        /*008a*/ 	.short	(.L_36 - .L_35)
.L_35:
        /*008c*/ 	.word	0x00000000
        /*0090*/ 	.short	0x0008
        /*0092*/ 	.short	0x0040
        /*0094*/ 	.byte	0x00, 0xf5, 0x21, 0x00


	//----- nvinfo : EIATTR_KPARAM_INFO
	.align		4
.L_36:
        /*0098*/ 	.byte	0x04, 0x17
        /*009a*/ 	.short	(.L_38 - .L_37)
.L_37:
        /*009c*/ 	.word	0x00000000
        /*00a0*/ 	.short	0x0007
        /*00a2*/ 	.short	0x0038
        /*00a4*/ 	.byte	0x00, 0xf5, 0x21, 0x00


	//----- nvinfo : EIATTR_KPARAM_INFO
	.align		4
.L_38:
        /*00a8*/ 	.byte	0x04, 0x17
        /*00aa*/ 	.short	(.L_40 - .L_39)
.L_39:
        /*00ac*/ 	.word	0x00000000
        /*00b0*/ 	.short	0x0006
        /*00b2*/ 	.short	0x0030
        /*00b4*/ 	.byte	0x00, 0xf5, 0x21, 0x00


	//----- nvinfo : EIATTR_KPARAM_INFO
	.align		4
.L_40:
        /*00b8*/ 	.byte	0x04, 0x17
        /*00ba*/ 	.short	(.L_42 - .L_41)
.L_41:
        /*00bc*/ 	.word	0x00000000
        /*00c0*/ 	.short	0x0005
        /*00c2*/ 	.short	0x0028
        /*00c4*/ 	.byte	0x00, 0xf5, 0x21, 0x00


	//----- nvinfo : EIATTR_KPARAM_INFO
	.align		4
.L_42:
        /*00c8*/ 	.byte	0x04, 0x17
        /*00ca*/ 	.short	(.L_44 - .L_43)
.L_43:
        /*00cc*/ 	.word	0x00000000
        /*00d0*/ 	.short	0x0004
        /*00d2*/ 	.short	0x0020
        /*00d4*/ 	.byte	0x00, 0xf5, 0x21, 0x00


	//----- nvinfo : EIATTR_KPARAM_INFO
	.align		4
.L_44:
        /*00d8*/ 	.byte	0x04, 0x17
        /*00da*/ 	.short	(.L_46 - .L_45)
.L_45:
        /*00dc*/ 	.word	0x00000000
        /*00e0*/ 	.short	0x0003
        /*00e2*/ 	.short	0x0018
        /*00e4*/ 	.byte	0x00, 0xf5, 0x21, 0x00


	//----- nvinfo : EIATTR_KPARAM_INFO
	.align		4
.L_46:
        /*00e8*/ 	.byte	0x04, 0x17
        /*00ea*/ 	.short	(.L_48 - .L_47)
.L_47:
        /*00ec*/ 	.word	0x00000000
        /*00f0*/ 	.short	0x0002
        /*00f2*/ 	.short	0x0010
        /*00f4*/ 	.byte	0x00, 0xf5, 0x21, 0x00


	//----- nvinfo : EIATTR_KPARAM_INFO
	.align		4
.L_48:
        /*00f8*/ 	.byte	0x04, 0x17
        /*00fa*/ 	.short	(.L_50 - .L_49)
.L_49:
        /*00fc*/ 	.word	0x00000000
        /*0100*/ 	.short	0x0001
        /*0102*/ 	.short	0x0008
        /*0104*/ 	.byte	0x00, 0xf5, 0x21, 0x00


	//----- nvinfo : EIATTR_KPARAM_INFO
	.align		4
.L_50:
        /*0108*/ 	.byte	0x04, 0x17
        /*010a*/ 	.short	(.L_52 - .L_51)
.L_51:
        /*010c*/ 	.word	0x00000000
        /*0110*/ 	.short	0x0000
        /*0112*/ 	.short	0x0000
        /*0114*/ 	.byte	0x00, 0xf5, 0x21, 0x00


	//----- nvinfo : EIATTR_SPARSE_MMA_MASK
	.align		4
.L_52:
        /*0118*/ 	.byte	0x03, 0x50
        /*011a*/ 	.short	0x0000


	//----- nvinfo : EIATTR_MAXREG_COUNT
	.align		4
        /*011c*/ 	.byte	0x03, 0x1b
        /*011e*/ 	.short	0x00ff


	//----- nvinfo : EIATTR_MERCURY_ISA_VERSION
	.align		4
        /*0120*/ 	.byte	0x03, 0x5f
        /*0122*/ 	.short	0x0101


	//----- nvinfo : EIATTR_VRC_CTA_INIT_COUNT
	.align		4
        /*0124*/ 	.byte	0x02, 0x4a
	.zero		1
	.zero		1


	//----- nvinfo : EIATTR_EXIT_INSTR_OFFSETS
	.align		4
        /*0128*/ 	.byte	0x04, 0x1c
        /*012a*/ 	.short	(.L_54 - .L_53)


	//   ....[0]....
.L_53:
        /*012c*/ 	.word	0x00000080


	//   ....[1]....
        /*0130*/ 	.word	0x00001490


	//----- nvinfo : EIATTR_CRS_STACK_SIZE
	.align		4
.L_54:
        /*0134*/ 	.byte	0x04, 0x1e
        /*0136*/ 	.short	(.L_56 - .L_55)
.L_55:
        /*0138*/ 	.word	0x00000000


	//----- nvinfo : EIATTR_CBANK_PARAM_SIZE
	.align		4
.L_56:
        /*013c*/ 	.byte	0x03, 0x19
        /*013e*/ 	.short	0x0078


	//----- nvinfo : EIATTR_PARAM_CBANK
	.align		4
        /*0140*/ 	.byte	0x04, 0x0a
        /*0142*/ 	.short	(.L_58 - .L_57)
	.align		4
.L_57:
        /*0144*/ 	.word	index@(.nv.constant0._Z21gabor_backward_kernelPKfS0_S0_S0_S0_S0_S0_PfS1_S1_S1_S1_S1_iiff)
        /*0148*/ 	.short	0x0380
        /*014a*/ 	.short	0x0078


	//----- nvinfo : EIATTR_SW_WAR
	.align		4
.L_58:
        /*014c*/ 	.byte	0x04, 0x36
        /*014e*/ 	.short	(.L_60 - .L_59)
.L_59:
        /*0150*/ 	.word	0x00000008
.L_60:


//--------------------- .nv.info._Z20gabor_forward_kernelPKfS0_S0_S0_S0_S0_Pfiiff --------------------------
	.section	.nv.info._Z20gabor_forward_kernelPKfS0_S0_S0_S0_S0_Pfiiff,"",@"SHT_CUDA_INFO"
	.sectionflags	@""
	.align	4


	//----- nvinfo : EIATTR_CUDA_API_VERSION
	.align		4
        /*0000*/ 	.byte	0x04, 0x37
        /*0002*/ 	.short	(.L_62 - .L_61)
.L_61:
        /*0004*/ 	.word	0x00000082


	//----- nvinfo : EIATTR_KPARAM_INFO
	.align		4
.L_62:
        /*0008*/ 	.byte	0x04, 0x17
        /*000a*/ 	.short	(.L_64 - .L_63)
.L_63:
        /*000c*/ 	.word	0x00000000
        /*0010*/ 	.short	0x000a
        /*0012*/ 	.short	0x0044
        /*0014*/ 	.byte	0x00, 0xf0, 0x11, 0x00


	//----- nvinfo : EIATTR_KPARAM_INFO
	.align		4
.L_64:
        /*0018*/ 	.byte	0x04, 0x17
        /*001a*/ 	.short	(.L_66 - .L_65)
.L_65:
        /*001c*/ 	.word	0x00000000
        /*0020*/ 	.short	0x0009
        /*0022*/ 	.short	0x0040
        /*0024*/ 	.byte	0x00, 0xf0, 0x11, 0x00


	//----- nvinfo : EIATTR_KPARAM_INFO
	.align		4
.L_66:
        /*0028*/ 	.byte	0x04, 0x17
        /*002a*/ 	.short	(.L_68 - .L_67)
.L_67:
        /*002c*/ 	.word	0x00000000
        /*0030*/ 	.short	0x0008
        /*0032*/ 	.short	0x003c
        /*0034*/ 	.byte	0x00, 0xf0, 0x11, 0x00


	//----- nvinfo : EIATTR_KPARAM_INFO
	.align		4
.L_68:
        /*0038*/ 	.byte	0x04, 0x17
        /*003a*/ 	.short	(.L_70 - .L_69)
.L_69:
        /*003c*/ 	.word	0x00000000
        /*0040*/ 	.short	0x0007
        /*0042*/ 	.short	0x0038
        /*0044*/ 	.byte	0x00, 0xf0, 0x11, 0x00


	//----- nvinfo : EIATTR_KPARAM_INFO
	.align		4
.L_70:
        /*0048*/ 	.byte	0x04, 0x17
        /*004a*/ 	.short	(.L_72 - .L_71)
.L_71:
        /*004c*/ 	.word	0x00000000
        /*0050*/ 	.short	0x0006
        /*0052*/ 	.short	0x0030
        /*0054*/ 	.byte	0x00, 0xf5, 0x21, 0x00


	//----- nvinfo : EIATTR_KPARAM_INFO
	.align		4
.L_72:
        /*0058*/ 	.byte	0x04, 0x17
        /*005a*/ 	.short	(.L_74 - .L_73)
.L_73:
        /*005c*/ 	.word	0x00000000
        /*0060*/ 	.short	0x0005
        /*0062*/ 	.short	0x0028
        /*0064*/ 	.byte	0x00, 0xf5, 0x21, 0x00


	//----- nvinfo : EIATTR_KPARAM_INFO
	.align		4
.L_74:
        /*0068*/ 	.byte	0x04, 0x17
        /*006a*/ 	.short	(.L_76 - .L_75)
.L_75:
        /*006c*/ 	.word	0x00000000
        /*0070*/ 	.short	0x0004
        /*0072*/ 	.short	0x0020
        /*0074*/ 	.byte	0x00, 0xf5, 0x21, 0x00


	//----- nvinfo : EIATTR_KPARAM_INFO
	.align		4
.L_76:
        /*0078*/ 	.byte	0x04, 0x17
        /*007a*/ 	.short	(.L_78 - .L_77)
.L_77:
        /*007c*/ 	.word	0x00000000
        /*0080*/ 	.short	0x0003
        /*0082*/ 	.short	0x0018
        /*0084*/ 	.byte	0x00, 0xf5, 0x21, 0x00


	//----- nvinfo : EIATTR_KPARAM_INFO
	.align		4
.L_78:
        /*0088*/ 	.byte	0x04, 0x17
        /*008a*/ 	.short	(.L_80 - .L_79)
.L_79:
        /*008c*/ 	.word	0x00000000
        /*0090*/ 	.short	0x0002
        /*0092*/ 	.short	0x0010
        /*0094*/ 	.byte	0x00, 0xf5, 0x21, 0x00


	//----- nvinfo : EIATTR_KPARAM_INFO
	.align		4
.L_80:
        /*0098*/ 	.byte	0x04, 0x17
        /*009a*/ 	.short	(.L_82 - .L_81)
.L_81:
        /*009c*/ 	.word	0x00000000
        /*00a0*/ 	.short	0x0001
        /*00a2*/ 	.short	0x0008
        /*00a4*/ 	.byte	0x00, 0xf5, 0x21, 0x00


	//----- nvinfo : EIATTR_KPARAM_INFO
	.align		4
.L_82:
        /*00a8*/ 	.byte	0x04, 0x17
        /*00aa*/ 	.short	(.L_84 - .L_83)
.L_83:
        /*00ac*/ 	.word	0x00000000
        /*00b0*/ 	.short	0x0000
        /*00b2*/ 	.short	0x0000
        /*00b4*/ 	.byte	0x00, 0xf5, 0x21, 0x00


	//----- nvinfo : EIATTR_SPARSE_MMA_MASK
	.align		4
.L_84:
        /*00b8*/ 	.byte	0x03, 0x50
        /*00ba*/ 	.short	0x0000


	//----- nvinfo : EIATTR_MAXREG_COUNT
	.align		4
        /*00bc*/ 	.byte	0x03, 0x1b
        /*00be*/ 	.short	0x00ff


	//----- nvinfo : EIATTR_MERCURY_ISA_VERSION
	.align		4
        /*00c0*/ 	.byte	0x03, 0x5f
        /*00c2*/ 	.short	0x0101


	//----- nvinfo : EIATTR_VRC_CTA_INIT_COUNT
	.align		4
        /*00c4*/ 	.byte	0x02, 0x4a
	.zero		1
	.zero		1


	//----- nvinfo : EIATTR_EXIT_INSTR_OFFSETS
	.align		4
        /*00c8*/ 	.byte	0x04, 0x1c
        /*00ca*/ 	.short	(.L_86 - .L_85)


	//   ....[0]....
.L_85:
        /*00cc*/ 	.word	0x00000080


	//   ....[1]....
        /*00d0*/ 	.word	0x00000120


	//   ....[2]....
        /*00d4*/ 	.word	0x00000240


	//   ....[3]....
        /*00d8*/ 	.word	0x00000b70


	//----- nvinfo : EIATTR_CRS_STACK_SIZE
	.align		4
.L_86:
        /*00dc*/ 	.byte	0x04, 0x1e
        /*00de*/ 	.short	(.L_88 - .L_87)
.L_87:
        /*00e0*/ 	.word	0x00000000


	//----- nvinfo : EIATTR_CBANK_PARAM_SIZE
	.align		4
.L_88:
        /*00e4*/ 	.byte	0x03, 0x19
        /*00e6*/ 	.short	0x0048


	//----- nvinfo : EIATTR_PARAM_CBANK
	.align		4
        /*00e8*/ 	.byte	0x04, 0x0a
        /*00ea*/ 	.short	(.L_90 - .L_89)
	.align		4
.L_89:
        /*00ec*/ 	.word	index@(.nv.constant0._Z20gabor_forward_kernelPKfS0_S0_S0_S0_S0_Pfiiff)
        /*00f0*/ 	.short	0x0380
        /*00f2*/ 	.short	0x0048


	//----- nvinfo : EIATTR_SW_WAR
	.align		4
.L_90:
        /*00f4*/ 	.byte	0x04, 0x36
        /*00f6*/ 	.short	(.L_92 - .L_91)
.L_91:
        /*00f8*/ 	.word	0x00000008
.L_92:


//--------------------- .nv.callgraph             --------------------------
	.section	.nv.callgraph,"",@"SHT_CUDA_CALLGRAPH"
	.align	4
	.sectionentsize	8
	.align		4
        /*0000*/ 	.word	0x00000000
	.align		4
        /*0004*/ 	.word	0xffffffff
	.align		4
        /*0008*/ 	.word	0x00000000
	.align		4
        /*000c*/ 	.word	0xfffffffe
	.align		4
        /*0010*/ 	.word	0x00000000
	.align		4
        /*0014*/ 	.word	0xfffffffd
	.align		4
        /*0018*/ 	.word	0x00000000
	.align		4
        /*001c*/ 	.word	0xfffffffc


//--------------------- .nv.constant4             --------------------------
	.section	.nv.constant4,"a",@progbits
	.align	8
	.align		8
.nv.constant4:
        /*0000*/ 	.dword	__cudart_i2opi_f


//--------------------- .text._Z21gabor_backward_kernelPKfS0_S0_S0_S0_S0_S0_PfS1_S1_S1_S1_S1_iiff --------------------------
	.section	.text._Z21gabor_backward_kernelPKfS0_S0_S0_S0_S0_S0_PfS1_S1_S1_S1_S1_iiff,"ax",@progbits
	.align	128
        .global         _Z21gabor_backward_kernelPKfS0_S0_S0_S0_S0_S0_PfS1_S1_S1_S1_S1_iiff
        .type           _Z21gabor_backward_kernelPKfS0_S0_S0_S0_S0_S0_PfS1_S1_S1_S1_S1_iiff,@function
        .size           _Z21gabor_backward_kernelPKfS0_S0_S0_S0_S0_S0_PfS1_S1_S1_S1_S1_iiff,(.L_x_49 - _Z21gabor_backward_kernelPKfS0_S0_S0_S0_S0_S0_PfS1_S1_S1_S1_S1_iiff)
        .other          _Z21gabor_backward_kernelPKfS0_S0_S0_S0_S0_S0_PfS1_S1_S1_S1_S1_iiff,@"STO_CUDA_ENTRY STV_DEFAULT"
_Z21gabor_backward_kernelPKfS0_S0_S0_S0_S0_S0_PfS1_S1_S1_S1_S1_iiff:
.text._Z21gabor_backward_kernelPKfS0_S0_S0_S0_S0_S0_PfS1_S1_S1_S1_S1_iiff:
[----:B------:R-:W0:Y:S01]  /*0000*/  LDC R1, c[0x0][0x37c] ;  /* 0x0000df00ff017b82 */ /* 0x000e220000000800 */
[----:B------:R-:W1:Y:S07]  /*0010*/  S2R R3, SR_TID.X ;  /* 0x0000000000037919 */ /* 0x000e6e0000002100 */
[----:B------:R-:W1:Y:S01]  /*0020*/  S2UR UR4, SR_CTAID.X ;  /* 0x00000000000479c3 */ /* 0x000e620000002500 */
[----:B------:R-:W2:Y:S01]  /*0030*/  LDCU UR5, c[0x0][0x3e8] ;  /* 0x00007d00ff0577ac */ /* 0x000ea20008000800 */
[----:B0-----:R-:W-:-:S06]  /*0040*/  VIADD R1, R1, 0xffffffe0 ;  /* 0xffffffe001017836 */ /* 0x001fcc0000000000 */
[----:B------:R-:W1:Y:S02]  /*0050*/  LDC R4, c[0x0][0x360] ;  /* 0x0000d800ff047b82 */ /* 0x000e640000000800 */
[----:B-1----:R-:W-:-:S05]  /*0060*/  IMAD R4, R4, UR4, R3 ;  /* 0x0000000404047c24 */ /* 0x002fca000f8e0203 */
[----:B--2---:R-:W-:-:S13]  /*0070*/  ISETP.GE.AND P0, PT, R4, UR5, PT ;  /* 0x0000000504007c0c */ /* 0x004fda000bf06270 */
[----:B------:R-:W-:Y:S05]  /*0080*/  @P0 EXIT ;  /* 0x000000000000094d */ /* 0x000fea0003800000 */
[----:B------:R-:W0:Y:S01]  /*0090*/  LDC.64 R18, c[0x0][0x398] ;  /* 0x0000e600ff127b82 */ /* 0x000e220000000a00 */
[----:B------:R-:W1:Y:S01]  /*00a0*/  LDCU.64 UR6, c[0x0][0x358] ;  /* 0x00006b00ff0677ac */ /* 0x000e620008000a00 */
[----:B------:R-:W2:Y:S06]  /*00b0*/  LDCU.64 UR4, c[0x0][0x3f0] ;  /* 0x00007e00ff0477ac */ /* 0x000eac0008000a00 */
[----:B------:R-:W3:Y:S08]  /*00c0*/  LDC.64 R2, c[0x0][0x388] ;  /* 0x0000e200ff027b82 */ /* 0x000ef00000000a00 */
[----:B------:R-:W4:Y:S01]  /*00d0*/  LDC R7, c[0x0][0x3ec] ;  /* 0x0000fb00ff077b82 */ /* 0x000f220000000800 */
[----:B0-----:R-:W-:-:S07]  /*00e0*/  IMAD.WIDE R18, R4, 0x4, R18 ;  /* 0x0000000404127825 */ /* 0x001fce00078e0212 */
[----:B------:R-:W0:Y:S01]  /*00f0*/  LDC.64 R20, c[0x0][0x380] ;  /* 0x0000e000ff147b82 */ /* 0x000e220000000a00 */
[----:B-1----:R-:W2:Y:S01]  /*0100*/  LDG.E.CONSTANT R18, desc[UR6][R18.64] ;  /* 0x0000000612127981 */ /* 0x002ea2000c1e9900 */
[----:B---3--:R-:W-:-:S05]  /*0110*/  IMAD.WIDE R2, R4, 0x4, R2 ;  /* 0x0000000404027825 */ /* 0x008fca00078e0202 */
[----:B------:R1:W2:Y:S02]  /*0120*/  LDG.E.CONSTANT R5, desc[UR6][R2.64] ;  /* 0x0000000602057981 */ /* 0x0002a4000c1e9900 */
[----:B-1----:R-:W1:Y:S01]  /*0130*/  LDC.64 R2, c[0x0][0x390] ;  /* 0x0000e400ff027b82 */ /* 0x002e620000000a00 */
[----:B------:R-:W-:Y:S01]  /*0140*/  BSSY.RECONVERGENT B0, `(.L_x_0) ;  /* 0x0000122000007945 */ /* 0x000fe20003800200 */
[----:B------:R-:W-:Y:S01]  /*0150*/  HFMA2 R12, -RZ, RZ, 0, 0 ;  /* 0x00000000ff0c7431 */ /* 0x000fe200000001ff */
[----:B------:R-:W-:Y:S01]  /*0160*/  CS2R R8, SRZ ;  /* 0x0000000000087805 */ /* 0x000fe2000001ff00 */
[----:B--2---:R-:W-:-:S04]  /*0170*/  FFMA R0, R18, UR5, R5 ;  /* 0x0000000512007c23 */ /* 0x004fc80008000005 */
[----:B------:R-:W-:Y:S01]  /*0180*/  FMUL R10, R0, UR4 ;  /* 0x00000004000a7c20 */ /* 0x000fe20008400000 */
[----:B------:R-:W-:-:S04]  /*0190*/  FFMA R0, -R18, UR5, R5 ;  /* 0x0000000512007c23 */ /* 0x000fc80008000105 */
[----:B------:R-:W-:Y:S01]  /*01a0*/  FMUL R0, R0, UR4 ;  /* 0x0000000400007c20 */ /* 0x000fe20008400000 */
[----:B------:R-:W4:Y:S08]  /*01b0*/  F2I.TRUNC.NTZ R6, R10 ;  /* 0x0000000a00067305 */ /* 0x000f30000020f100 */
[----:B------:R-:W2:Y:S01]  /*01c0*/  F2I.TRUNC.NTZ R0, R0 ;  /* 0x0000000000007305 */ /* 0x000ea2000020f100 */
[----:B----4-:R-:W-:-:S02]  /*01d0*/  VIADDMNMX R6, R7, 0xffffffff, R6, PT ;  /* 0xffffffff07067846 */ /* 0x010fc40003800106 */
[----:B--2---:R-:W-:-:S04]  /*01e0*/  VIMNMX R19, PT, PT, RZ, R0, !PT ;  /* 0x00000000ff137248 */ /* 0x004fc80007fe0100 */
[----:B------:R-:W-:Y:S01]  /*01f0*/  ISETP.GT.AND P0, PT, R19, R6, PT ;  /* 0x000000061300720c */ /* 0x000fe20003f04270 */
[----:B------:R-:W-:Y:S01]  /*0200*/  IMAD.MOV.U32 R7, RZ, RZ, RZ ;  /* 0x000000ffff077224 */ /* 0x000fe200078e00ff */
[----:B------:R-:W-:-:S11]  /*0210*/  CS2R R10, SRZ ;  /* 0x00000000000a7805 */ /* 0x000fd6000001ff00 */
[----:B01----:R-:W-:Y:S05]  /*0220*/  @P0 BRA `(.L_x_1) ;  /* 0x00000010004c0947 */ /* 0x003fea0003800000 */
[----:B------:R-:W0:Y:S01]  /*0230*/  LDC.64 R22, c[0x0][0x3a0] ;  /* 0x0000e800ff167b82 */ /* 0x000e220000000a00 */
[----:B------:R-:W-:-:S04]  /*0240*/  IMAD.WIDE R20, R4, 0x4, R20 ;  /* 0x0000000404147825 */ /* 0x000fc800078e0214 */
[C---:B------:R-:W-:Y:S01]  /*0250*/  IMAD.WIDE R2, R4.reuse, 0x4, R2 ;  /* 0x0000000404027825 */ /* 0x040fe200078e0202 */
[----:B------:R1:W5:Y:S02]  /*0260*/  LDG.E.CONSTANT R13, desc[UR6][R20.64] ;  /* 0x00000006140d7981 */ /* 0x000364000c1e9900 */
[----:B------:R-:W2:Y:S02]  /*0270*/  LDC.64 R24, c[0x0][0x3a8] ;  /* 0x0000ea00ff187b82 */ /* 0x000ea40000000a00 */
[----:B------:R1:W5:Y:S01]  /*0280*/  LDG.E.CONSTANT R14, desc[UR6][R2.64] ;  /* 0x00000006020e7981 */ /* 0x000362000c1e9900 */
[----:B0-----:R-:W-:-:S05]  /*0290*/  IMAD.WIDE R22, R4, 0x4, R22 ;  /* 0x0000000404167825 */ /* 0x001fca00078e0216 */
[----:B------:R1:W5:Y:S01]  /*02a0*/  LDG.E.CONSTANT R15, desc[UR6][R22.64] ;  /* 0x00000006160f7981 */ /* 0x000362000c1e9900 */
[----:B--2---:R-:W-:-:S05]  /*02b0*/  IMAD.WIDE R24, R4, 0x4, R24 ;  /* 0x0000000404187825 */ /* 0x004fca00078e0218 */
[----:B------:R1:W5:Y:S01]  /*02c0*/  LDG.E.CONSTANT R17, desc[UR6][R24.64] ;  /* 0x0000000618117981 */ /* 0x000362000c1e9900 */
[C---:B------:R-:W-:Y:S01]  /*02d0*/  FFMA R16, R18.reuse, R18, 9.9999999392252902908e-09 ;  /* 0x322bcc7712107423 */ /* 0x040fe20000000012 */
[----:B------:R-:W-:Y:S01]  /*02e0*/  IMAD.MOV.U32 R12, RZ, RZ, RZ ;  /* 0x000000ffff0c7224 */ /* 0x000fe200078e00ff */
[----:B------:R-:W-:Y:S02]  /*02f0*/  CS2R R10, SRZ ;  /* 0x00000000000a7805 */ /* 0x000fe4000001ff00 */
[----:B------:R-:W-:Y:S01]  /*0300*/  CS2R R8, SRZ ;  /* 0x0000000000087805 */ /* 0x000fe2000001ff00 */
[----:B------:R-:W-:Y:S02]  /*0310*/  IMAD.MOV.U32 R7, RZ, RZ, RZ ;  /* 0x000000ffff077224 */ /* 0x000fe400078e00ff */
[----:B------:R-:W-:-:S07]  /*0320*/  FMUL R18, R18, R16 ;  /* 0x0000001012127220 */ /* 0x000fce0000400000 */
.L_x_16:
[----:B-1----:R-:W0:Y:S01]  /*0330*/  LDC R21, c[0x0][0x3f0] ;  /* 0x0000fc00ff157b82 */ /* 0x002e220000000800 */
[----:B------:R-:W-:Y:S01]  /*0340*/  I2FP.F32.U32 R2, R19 ;  /* 0x0000001300027245 */ /* 0x000fe20000201000 */
[----:B------:R-:W-:Y:S01]  /*0350*/  BSSY.RECONVERGENT B1, `(.L_x_2) ;  /* 0x000000e000017945 */ /* 0x000fe20003800200 */
[----:B0-----:R-:W0:Y:S08]  /*0360*/  MUFU.RCP R0, R21 ;  /* 0x0000001500007308 */ /* 0x001e300000001000 */
[----:B------:R-:W1:Y:S01]  /*0370*/  FCHK P0, R2, R21 ;  /* 0x0000001502007302 */ /* 0x000e620000000000 */
[----:B0-----:R-:W-:-:S04]  /*0380*/  FFMA R3, R0, -R21, 1 ;  /* 0x3f80000000037423 */ /* 0x001fc80000000815 */
[----:B------:R-:W-:-:S04]  /*0390*/  FFMA R3, R0, R3, R0 ;  /* 0x0000000300037223 */ /* 0x000fc80000000000 */
[----:B------:R-:W-:-:S04]  /*03a0*/  FFMA R0, R2, R3, RZ ;  /* 0x0000000302007223 */ /* 0x000fc800000000ff */
[----:B------:R-:W-:-:S04]  /*03b0*/  FFMA R20, R0, -R21, R2 ;  /* 0x8000001500147223 */ /* 0x000fc80000000002 */
[----:B------:R-:W-:Y:S01]  /*03c0*/  FFMA R0, R3, R20, R0 ;  /* 0x0000001403007223 */ /* 0x000fe20000000000 */
[----:B-1----:R-:W-:Y:S06]  /*03d0*/  @!P0 BRA `(.L_x_3) ;  /* 0x0000000000148947 */ /* 0x002fec0003800000 */
[----:B------:R-:W0:Y:S01]  /*03e0*/  LDCU UR4, c[0x0][0x3f0] ;  /* 0x00007e00ff0477ac */ /* 0x000e220008000800 */
[----:B------:R-:W-:Y:S02]  /*03f0*/  MOV R30, 0x420 ;  /* 0x00000420001e7802 */ /* 0x000fe40000000f00 */
[----:B0-----:R-:W-:-:S07]  /*0400*/  MOV R3, UR4 ;  /* 0x0000000400037c02 */ /* 0x001fce0008000f00 */
[----:B-----5:R-:W-:Y:S05]  /*0410*/  CALL.REL.NOINC `($__internal_0_$__cuda_sm3x_div_rn_noftz_f32_slowpath) ;  /* 0x0000001000207944 */ /* 0x020fea0003c00000 */
[----:B------:R-:W-:-:S07]  /*0420*/  IMAD.MOV.U32 R0, RZ, RZ, R24 ;  /* 0x000000ffff007224 */ /* 0x000fce00078e0018 */
.L_x_3:
[----:B------:R-:W-:Y:S05]  /*0430*/  BSYNC.RECONVERGENT B1 ;  /* 0x0000000000017941 */ /* 0x000fea0003800200 */
.L_x_2:
[----:B------:R-:W-:Y:S01]  /*0440*/  FADD R23, -R5, R0 ;  /* 0x0000000005177221 */ /* 0x000fe20000000100 */
[----:B-----5:R-:W-:Y:S01]  /*0450*/  FMUL R21, R17, 0.5 ;  /* 0x3f00000011157820 */ /* 0x020fe20000400000 */
[----:B------:R-:W0:Y:S02]  /*0460*/  LDC.64 R2, c[0x0][0x3b0] ;  /* 0x0000ec00ff027b82 */ /* 0x000e240000000a00 */
[----:B------:R-:W-:-:S04]  /*0470*/  FMUL R0, R23, R23 ;  /* 0x0000001717007220 */ /* 0x000fc80000400000 */
[----:B------:R-:W-:-:S04]  /*0480*/  FMUL R21, R0, R21 ;  /* 0x0000001500157220 */ /* 0x000fc80000400000 */
[----:B------:R-:W-:-:S04]  /*0490*/  FFMA R24, R14, R23, R21 ;  /* 0x000000170e187223 */ /* 0x000fc80000000015 */
[----:B------:R-:W-:-:S04]  /*04a0*/  FFMA R24, R24, 6.2831854820251464844, R15 ;  /* 0x40c90fdb18187823 */ /* 0x000fc8000000000f */
[----:B------:R-:W-:-:S04]  /*04b0*/  FMUL R20, R24, 0.63661974668502807617 ;  /* 0x3f22f98318147820 */ /* 0x000fc80000400000 */
[----:B------:R-:W1:Y:S01]  /*04c0*/  F2I.NTZ R29, R20 ;  /* 0x00000014001d7305 */ /* 0x000e620000203100 */
[----:B------:R-:W-:Y:S01]  /*04d0*/  FSETP.GE.AND P0, PT, |R24|, 105615, PT ;  /* 0x47ce47801800780b */ /* 0x000fe20003f06200 */
[----:B0-----:R-:W-:Y:S01]  /*04e0*/  IMAD.WIDE.U32 R2, R19, 0x4, R2 ;  /* 0x0000000413027825 */ /* 0x001fe200078e0002 */
[----:B------:R-:W-:Y:S04]  /*04f0*/  BSSY.RECONVERGENT B1, `(.L_x_4) ;  /* 0x0000040000017945 */ /* 0x000fe80003800200 */
[----:B------:R0:W5:Y:S01]  /*0500*/  LDG.E.CONSTANT R22, desc[UR6][R2.64] ;  /* 0x0000000602167981 */ /* 0x000162000c1e9900 */
[----:B-1----:R-:W-:Y:S01]  /*0510*/  I2FP.F32.S32 R27, R29 ;  /* 0x0000001d001b7245 */ /* 0x002fe20000201400 */
[----:B------:R-:W-:-:S04]  /*0520*/  IMAD.MOV.U32 R28, RZ, RZ, R29 ;  /* 0x000000ffff1c7224 */ /* 0x000fc800078e001d */
[----:B------:R-:W-:-:S04]  /*0530*/  FFMA R26, R27, -1.5707962512969970703, R24 ;  /* 0xbfc90fda1b1a7823 */ /* 0x000fc80000000018 */
[----:B------:R-:W-:-:S04]  /*0540*/  FFMA R26, R27, -7.5497894158615963534e-08, R26 ;  /* 0xb3a221681b1a7823 */ /* 0x000fc8000000001a */
[----:B------:R-:W-:-:S05]  /*0550*/  FFMA R27, R27, -5.3903029534742383927e-15, R26 ;  /* 0xa7c234c51b1b7823 */ /* 0x000fca000000001a */
[----:B0-----:R-:W-:Y:S01]  /*0560*/  MOV R2, R27 ;  /* 0x0000001b00027202 */ /* 0x001fe20000000f00 */
[----:B------:R-:W-:Y:S06]  /*0570*/  @!P0 BRA `(.L_x_5) ;  /* 0x0000000000dc8947 */ /* 0x000fec0003800000 */
[----:B------:R-:W-:-:S13]  /*0580*/  FSETP.NEU.AND P0, PT, |R24|, +INF , PT ;  /* 0x7f8000001800780b */ /* 0x000fda0003f0d200 */
[----:B------:R-:W-:Y:S01]  /*0590*/  @!P0 FMUL R2, RZ, R24 ;  /* 0x00000018ff028220 */ /* 0x000fe20000400000 */
[----:B------:R-:W-:Y:S01]  /*05a0*/  @!P0 IMAD.MOV.U32 R29, RZ, RZ, RZ ;  /* 0x000000ffff1d8224 */ /* 0x000fe200078e00ff */
[----:B------:R-:W-:Y:S06]  /*05b0*/  @!P0 BRA `(.L_x_5) ;  /* 0x0000000000cc8947 */ /* 0x000fec0003800000 */
[----:B------:R-:W-:Y:S02]  /*05c0*/  IMAD.SHL.U32 R2, R24, 0x100, RZ ;  /* 0x0000010018027824 */ /* 0x000fe400078e00ff */
[----:B------:R-:W-:Y:S02]  /*05d0*/  HFMA2 R26, -RZ, RZ, 0, 0 ;  /* 0x00000000ff1a7431 */ /* 0x000fe400000001ff */
[----:B------:R-:W-:Y:S01]  /*05e0*/  IMAD.MOV.U32 R25, RZ, RZ, R1 ;  /* 0x000000ffff197224 */ /* 0x000fe200078e0001 */
[----:B------:R-:W0:Y:S01]  /*05f0*/  LDCU.64 UR8, c[0x4][URZ] ;  /* 0x01000000ff0877ac */ /* 0x000e220008000a00 */
[----:B------:R-:W-:Y:S01]  /*0600*/  LOP3.LUT R29, R2, 0x80000000, RZ, 0xfc, !PT ;  /* 0x80000000021d7812 */ /* 0x000fe200078efcff */
[----:B------:R-:W-:Y:S01]  /*0610*/  UMOV UR5, URZ ;  /* 0x000000ff00057c82 */ /* 0x000fe20008000000 */
[----:B------:R-:W-:-:S05]  /*0620*/  UMOV UR4, URZ ;  /* 0x000000ff00047c82 */ /* 0x000fca0008000000 */
.L_x_6:
[----:B0-----:R-:W-:Y:S01]  /*0630*/  IMAD.U32 R2, RZ, RZ, UR8 ;  /* 0x00000008ff027e24 */ /* 0x001fe2000f8e00ff */
[----:B------:R-:W-:-:S05]  /*0640*/  MOV R3, UR9 ;  /* 0x0000000900037c02 */ /* 0x000fca0008000f00 */
[----:B------:R-:W2:Y:S01]  /*0650*/  LDG.E.CONSTANT R2, desc[UR6][R2.64] ;  /* 0x0000000602027981 */ /* 0x000ea2000c1e9900 */
[----:B------:R-:W-:Y:S02]  /*0660*/  UIADD3 UR8, UP0, UPT, UR8, 0x4, URZ ;  /* 0x0000000408087890 */ /* 0x000fe4000ff1e0ff */
[----:B------:R-:W-:Y:S02]  /*0670*/  UIADD3 UR4, UPT, UPT, UR4, 0x1, URZ ;  /* 0x0000000104047890 */ /* 0x000fe4000fffe0ff */
[----:B------:R-:W-:Y:S02]  /*0680*/  UIADD3.X UR9, UPT, UPT, URZ, UR9, URZ, UP0, !UPT ;  /* 0x00000009ff097290 */ /* 0x000fe400087fe4ff */
[----:B------:R-:W-:Y:S01]  /*0690*/  UISETP.NE.AND UP0, UPT, UR4, 0x6, UPT ;  /* 0x000000060400788c */ /* 0x000fe2000bf05270 */
[----:B--2---:R-:W-:-:S03]  /*06a0*/  IMAD.WIDE.U32 R20, R2, R29, RZ ;  /* 0x0000001d02147225 */ /* 0x004fc600078e00ff */
[----:B------:R-:W-:-:S04]  /*06b0*/  IADD3 R20, P0, PT, R20, R26, RZ ;  /* 0x0000001a14147210 */ /* 0x000fc80007f1e0ff */
[----:B------:R-:W-:Y:S01]  /*06c0*/  IADD3.X R26, PT, PT, R21, UR5, RZ, P0, !PT ;  /* 0x00000005151a7c10 */ /* 0x000fe200087fe4ff */
[----:B------:R0:W-:Y:S02]  /*06d0*/  STL [R25], R20 ;  /* 0x0000001419007387 */ /* 0x0001e40000100800 */
[----:B0-----:R-:W-:Y:S01]  /*06e0*/  VIADD R25, R25, 0x4 ;  /* 0x0000000419197836 */ /* 0x001fe20000000000 */
[----:B------:R-:W-:Y:S06]  /*06f0*/  BRA.U UP0, `(.L_x_6) ;  /* 0xfffffffd00cc7547 */ /* 0x000fec000b83ffff */
[----:B------:R-:W-:Y:S01]  /*0700*/  SHF.R.U32.HI R20, RZ, 0x17, R24 ;  /* 0x00000017ff147819 */ /* 0x000fe20000011618 */
[----:B------:R0:W-:Y:S03]  /*0710*/  STL [R1+0x18], R26 ;  /* 0x0000181a01007387 */ /* 0x0001e60000100800 */
[C---:B------:R-:W-:Y:S02]  /*0720*/  LOP3.LUT R2, R20.reuse, 0xe0, RZ, 0xc0, !PT ;  /* 0x000000e014027812 */ /* 0x040fe400078ec0ff */
[----:B------:R-:W-:-:S03]  /*0730*/  LOP3.LUT P0, RZ, R20, 0x1f, RZ, 0xc0, !PT ;  /* 0x0000001f14ff7812 */ /* 0x000fc6000780c0ff */
[----:B------:R-:W-:-:S05]  /*0740*/  VIADD R2, R2, 0xffffff80 ;  /* 0xffffff8002027836 */ /* 0x000fca0000000000 */
[----:B------:R-:W-:-:S05]  /*0750*/  SHF.R.U32.HI R2, RZ, 0x5, R2 ;  /* 0x00000005ff027819 */ /* 0x000fca0000011602 */
[----:B------:R-:W-:-:S05]  /*0760*/  IMAD R21, R2, -0x4, R1 ;  /* 0xfffffffc02157824 */ /* 0x000fca00078e0201 */
[----:B------:R-:W2:Y:S04]  /*0770*/  LDL R25, [R21+0x18] ;  /* 0x0000180015197983 */ /* 0x000ea80000100800 */
[----:B------:R-:W2:Y:S04]  /*0780*/  LDL R2, [R21+0x14] ;  /* 0x0000140015027983 */ /* 0x000ea80000100800 */
[----:B------:R-:W3:Y:S01]  /*0790*/  @P0 LDL R3, [R21+0x10] ;  /* 0x0000100015030983 */ /* 0x000ee20000100800 */
[----:B------:R-:W-:Y:S01]  /*07a0*/  LOP3.LUT R20, R20, 0x1f, RZ, 0xc0, !PT ;  /* 0x0000001f14147812 */ /* 0x000fe200078ec0ff */
[----:B------:R-:W-:Y:S01]  /*07b0*/  UMOV UR4, 0x54442d19 ;  /* 0x54442d1900047882 */ /* 0x000fe20000000000 */
[----:B------:R-:W-:-:S02]  /*07c0*/  UMOV UR5, 0x3bf921fb ;  /* 0x3bf921fb00057882 */ /* 0x000fc40000000000 */
[-C--:B--2---:R-:W-:Y:S02]  /*07d0*/  @P0 SHF.L.W.U32.HI R25, R2, R20.reuse, R25 ;  /* 0x0000001402190219 */ /* 0x084fe40000010e19 */
[----:B---3--:R-:W-:Y:S02]  /*07e0*/  @P0 SHF.L.W.U32.HI R2, R3, R20, R2 ;  /* 0x0000001403020219 */ /* 0x008fe40000010e02 */
[--C-:B0-----:R-:W-:Y:S02]  /*07f0*/  SHF.R.U32.HI R26, RZ, 0x1e, R25.reuse ;  /* 0x0000001eff1a7819 */ /* 0x101fe40000011619 */
[C---:B------:R-:W-:Y:S02]  /*0800*/  SHF.L.W.U32.HI R29, R2.reuse, 0x2, R25 ;  /* 0x00000002021d7819 */ /* 0x040fe40000010e19 */
[----:B------:R-:W-:Y:S02]  /*0810*/  SHF.L.U32 R2, R2, 0x2, RZ ;  /* 0x0000000202027819 */ /* 0x000fe400000006ff */
[----:B------:R-:W-:-:S02]  /*0820*/  SHF.R.S32.HI R3, RZ, 0x1f, R29 ;  /* 0x0000001fff037819 */ /* 0x000fc4000001141d */
[----:B------:R-:W-:Y:S02]  /*0830*/  ISETP.GE.AND P0, PT, R24, RZ, PT ;  /* 0x000000ff1800720c */ /* 0x000fe40003f06270 */
[C---:B------:R-:W-:Y:S02]  /*0840*/  LOP3.LUT R2, R3.reuse, R2, RZ, 0x3c, !PT ;  /* 0x0000000203027212 */ /* 0x040fe400078e3cff */
[----:B------:R-:W-:Y:S02]  /*0850*/  LOP3.LUT R3, R3, R29, RZ, 0x3c, !PT ;  /* 0x0000001d03037212 */ /* 0x000fe400078e3cff */
[C---:B------:R-:W-:Y:S02]  /*0860*/  LOP3.LUT R25, R29.reuse, R24, RZ, 0x3c, !PT ;  /* 0x000000181d197212 */ /* 0x040fe400078e3cff */
[----:B------:R-:W-:Y:S02]  /*0870*/  LEA.HI R29, R29, R26, RZ, 0x1 ;  /* 0x0000001a1d1d7211 */ /* 0x000fe400078f08ff */
[----:B------:R-:W0:Y:S01]  /*0880*/  I2F.F64.S64 R2, R2 ;  /* 0x0000000200027312 */ /* 0x000e220000301c00 */
[----:B------:R-:W-:-:S02]  /*0890*/  ISETP.GE.AND P1, PT, R25, RZ, PT ;  /* 0x000000ff1900720c */ /* 0x000fc40003f26270 */
[----:B------:R-:W-:-:S05]  /*08a0*/  IMAD.MOV R25, RZ, RZ, -R29 ;  /* 0x000000ffff197224 */ /* 0x000fca00078e0a1d */
[----:B------:R-:W-:Y:S01]  /*08b0*/  @!P0 MOV R29, R25 ;  /* 0x00000019001d8202 */ /* 0x000fe20000000f00 */
[----:B0-----:R-:W-:-:S10]  /*08c0*/  DMUL R20, R2, UR4 ;  /* 0x0000000402147c28 */ /* 0x001fd40008000000 */
[----:B------:R-:W0:Y:S02]  /*08d0*/  F2F.F32.F64 R20, R20 ;  /* 0x0000001400147310 */ /* 0x000e240000301000 */
[----:B0-----:R-:W-:-:S07]  /*08e0*/  FSEL R2, -R20, R20, !P1 ;  /* 0x0000001414027208 */ /* 0x001fce0004800100 */
.L_x_5:
[----:B------:R-:W-:Y:S05]  /*08f0*/  BSYNC.RECONVERGENT B1 ;  /* 0x0000000000017941 */ /* 0x000fea0003800200 */
.L_x_4:
[----:B------:R-:W-:Y:S02]  /*0900*/  HFMA2 R30, -RZ, RZ, 1.0078125, -8.98838043212890625e-05 ;  /* 0x3c0885e4ff1e7431 */ /* 0x000fe400000001ff */
[----:B------:R-:W-:Y:S02]  /*0910*/  IMAD.MOV.U32 R20, RZ, RZ, 0x37cbac00 ;  /* 0x37cbac00ff147424 */ /* 0x000fe400078e00ff */
[----:B------:R-:W-:Y:S01]  /*0920*/  FMUL R3, R2, R2 ;  /* 0x0000000202037220 */ /* 0x000fe20000400000 */
[----:B------:R-:W-:Y:S01]  /*0930*/  LOP3.LUT R21, R29, 0x1, RZ, 0xc0, !PT ;  /* 0x000000011d157812 */ /* 0x000fe200078ec0ff */
[----:B------:R-:W-:Y:S01]  /*0940*/  BSSY.RECONVERGENT B1, `(.L_x_7) ;  /* 0x0000044000017945 */ /* 0x000fe20003800200 */
[----:B------:R-:W-:Y:S01]  /*0950*/  MOV R25, 0x3e2aaaa8 ;  /* 0x3e2aaaa800197802 */ /* 0x000fe20000000f00 */
[----:B------:R-:W-:Y:S01]  /*0960*/  FFMA R20, R3, R20, -0.0013887860113754868507 ;  /* 0xbab607ed03147423 */ /* 0x000fe20000000014 */
[----:B------:R-:W-:Y:S01]  /*0970*/  ISETP.NE.U32.AND P0, PT, R21, 0x1, PT ;  /* 0x000000011500780c */ /* 0x000fe20003f05070 */
[----:B------:R-:W-:-:S03]  /*0980*/  VIADD R21, R29, 0x1 ;  /* 0x000000011d157836 */ /* 0x000fc60000000000 */
[----:B------:R-:W-:Y:S02]  /*0990*/  FSEL R20, R20, -0.00019574658654164522886, P0 ;  /* 0xb94d415314147808 */ /* 0x000fe40000000000 */
[----:B------:R-:W-:Y:S02]  /*09a0*/  FSEL R30, R30, 0.041666727513074874878, !P0 ;  /* 0x3d2aaabb1e1e7808 */ /* 0x000fe40004000000 */
[----:B------:R-:W-:Y:S02]  /*09b0*/  FSEL R26, R2, 1, !P0 ;  /* 0x3f800000021a7808 */ /* 0x000fe40004000000 */
[----:B------:R-:W-:Y:S01]  /*09c0*/  FSEL R25, -R25, -0.4999999701976776123, !P0 ;  /* 0xbeffffff19197808 */ /* 0x000fe20004000100 */
[----:B------:R-:W-:Y:S01]  /*09d0*/  FFMA R20, R3, R20, R30 ;  /* 0x0000001403147223 */ /* 0x000fe2000000001e */
[----:B------:R-:W-:Y:S02]  /*09e0*/  FSETP.GE.AND P0, PT, |R24|, 105615, PT ;  /* 0x47ce47801800780b */ /* 0x000fe40003f06200 */
[----:B------:R-:W-:Y:S01]  /*09f0*/  LOP3.LUT P1, RZ, R21, 0x2, RZ, 0xc0, !PT ;  /* 0x0000000215ff7812 */ /* 0x000fe2000782c0ff */
[C---:B------:R-:W-:Y:S01]  /*0a00*/  FFMA R21, R3.reuse, R26, RZ ;  /* 0x0000001a03157223 */ /* 0x040fe200000000ff */
[----:B------:R-:W-:-:S04]  /*0a10*/  FFMA R20, R3, R20, R25 ;  /* 0x0000001403147223 */ /* 0x000fc80000000019 */
[----:B------:R-:W-:-:S07]  /*0a20*/  FFMA R26, R21, R20, R26 ;  /* 0x00000014151a7223 */ /* 0x000fce000000001a */
[----:B------:R-:W-:Y:S01]  /*0a30*/  @P1 FADD R26, RZ, -R26 ;  /* 0x8000001aff1a1221 */ /* 0x000fe20000000000 */
[----:B------:R-:W-:Y:S06]  /*0a40*/  @!P0 BRA `(.L_x_8) ;  /* 0x0000000000cc8947 */ /* 0x000fec0003800000 */
[----:B------:R-:W-:-:S13]  /*0a50*/  FSETP.NEU.AND P0, PT, |R24|, +INF , PT ;  /* 0x7f8000001800780b */ /* 0x000fda0003f0d200 */
[----:B------:R-:W-:Y:S01]  /*0a60*/  @!P0 FMUL R27, RZ, R24 ;  /* 0x00000018ff1b8220 */ /* 0x000fe20000400000 */
[----:B------:R-:W-:Y:S01]  /*0a70*/  @!P0 IMAD.MOV.U32 R28, RZ, RZ, RZ ;  /* 0x000000ffff1c8224 */ /* 0x000fe200078e00ff */
[----:B------:R-:W-:Y:S06]  /*0a80*/  @!P0 BRA `(.L_x_8) ;  /* 0x0000000000bc8947 */ /* 0x000fec0003800000 */
[----:B------:R-:W-:Y:S01]  /*0a90*/  SHF.L.U32 R2, R24, 0x8, RZ ;  /* 0x0000000818027819 */ /* 0x000fe200000006ff */
[----:B------:R-:W-:Y:S02]  /*0aa0*/  HFMA2 R27, -RZ, RZ, 0, 0 ;  /* 0x00000000ff1b7431 */ /* 0x000fe400000001ff */
[----:B------:R-:W-:Y:S01]  /*0ab0*/  IMAD.MOV.U32 R25, RZ, RZ, RZ ;  /* 0x000000ffff197224 */ /* 0x000fe200078e00ff */
[----:B------:R-:W-:Y:S01]  /*0ac0*/  UMOV UR4, URZ ;  /* 0x000000ff00047c82 */ /* 0x000fe20008000000 */
[----:B------:R-:W-:-:S07]  /*0ad0*/  LOP3.LUT R31, R2, 0x80000000, RZ, 0xfc, !PT ;  /* 0x80000000021f7812 */ /* 0x000fce00078efcff */
.L_x_9:
[----:B0-----:R-:W0:Y:S02]  /*0ae0*/  LDC.64 R2, c[0x4][RZ] ;  /* 0x01000000ff027b82 */ /* 0x001e240000000a00 */
[----:B0-----:R-:W-:-:S05]  /*0af0*/  IMAD.WIDE.U32 R20, R27, 0x4, R2 ;  /* 0x000000041b147825 */ /* 0x001fca00078e0002 */
[----:B------:R-:W2:Y:S01]  /*0b00*/  LDG.E.CONSTANT R2, desc[UR6][R20.64] ;  /* 0x0000000614027981 */ /* 0x000ea2000c1e9900 */
[C---:B------:R-:W-:Y:S01]  /*0b10*/  IMAD R28, R27.reuse, 0x4, R1 ;  /* 0x000000041b1c7824 */ /* 0x040fe200078e0201 */
[----:B------:R-:W-:-:S04]  /*0b20*/  IADD3 R27, PT, PT, R27, 0x1, RZ ;  /* 0x000000011b1b7810 */ /* 0x000fc80007ffe0ff */
[----:B------:R-:W-:Y:S01]  /*0b30*/  ISETP.NE.AND P0, PT, R27, 0x6, PT ;  /* 0x000000061b00780c */ /* 0x000fe20003f05270 */
[----:B--2---:R-:W-:-:S03]  /*0b40*/  IMAD.WIDE.U32 R2, R2, R31, RZ ;  /* 0x0000001f02027225 */ /* 0x004fc600078e00ff */
[----:B------:R-:W-:-:S04]  /*0b50*/  IADD3 R29, P1, PT, R2, R25, RZ ;  /* 0x00000019021d7210 */ /* 0x000fc80007f3e0ff */
[----:B------:R-:W-:Y:S01]  /*0b60*/  IADD3.X R25, PT, PT, R3, UR4, RZ, P1, !PT ;  /* 0x0000000403197c10 */ /* 0x000fe20008ffe4ff */
[----:B------:R0:W-:Y:S04]  /*0b70*/  STL [R28], R29 ;  /* 0x0000001d1c007387 */ /* 0x0001e80000100800 */
[----:B------:R-:W-:Y:S05]  /*0b80*/  @P0 BRA `(.L_x_9) ;  /* 0xfffffffc00d40947 */ /* 0x000fea000383ffff */
        /* <DEDUP_REMOVED lines=12> */
[----:B------:R-:W-:Y:S01]  /*0c50*/  UMOV UR5, 0x3bf921fb ;  /* 0x3bf921fb00057882 */ /* 0x000fe20000000000 */
[----:B------:R-:W-:-:S02]  /*0c60*/  ISETP.GE.AND P1, PT, R24, RZ, PT ;  /* 0x000000ff1800720c */ /* 0x000fc40003f26270 */
[-C--:B--2---:R-:W-:Y:S02]  /*0c70*/  @P0 SHF.L.W.U32.HI R27, R2, R20.reuse, R27 ;  /* 0x00000014021b0219 */ /* 0x084fe40000010e1b */
[----:B---3--:R-:W-:Y:S02]  /*0c80*/  @P0 SHF.L.W.U32.HI R2, R3, R20, R2 ;  /* 0x0000001403020219 */ /* 0x008fe40000010e02 */
[--C-:B0-----:R-:W-:Y:S02]  /*0c90*/  SHF.R.U32.HI R28, RZ, 0x1e, R27.reuse ;  /* 0x0000001eff1c7819 */ /* 0x101fe4000001161b */
[C---:B------:R-:W-:Y:S02]  /*0ca0*/  SHF.L.W.U32.HI R29, R2.reuse, 0x2, R27 ;  /* 0x00000002021d7819 */ /* 0x040fe40000010e1b */
[----:B------:R-:W-:Y:S02]  /*0cb0*/  SHF.L.U32 R2, R2, 0x2, RZ ;  /* 0x0000000202027819 */ /* 0x000fe400000006ff */
[----:B------:R-:W-:-:S02]  /*0cc0*/  SHF.R.S32.HI R3, RZ, 0x1f, R29 ;  /* 0x0000001fff037819 */ /* 0x000fc4000001141d */
[----:B------:R-:W-:Y:S02]  /*0cd0*/  LOP3.LUT R24, R29, R24, RZ, 0x3c, !PT ;  /* 0x000000181d187212 */ /* 0x000fe400078e3cff */
[C---:B------:R-:W-:Y:S02]  /*0ce0*/  LOP3.LUT R2, R3.reuse, R2, RZ, 0x3c, !PT ;  /* 0x0000000203027212 */ /* 0x040fe400078e3cff */
[----:B------:R-:W-:Y:S02]  /*0cf0*/  LOP3.LUT R3, R3, R29, RZ, 0x3c, !PT ;  /* 0x0000001d03037212 */ /* 0x000fe400078e3cff */
[----:B------:R-:W-:Y:S02]  /*0d00*/  LEA.HI R28, R29, R28, RZ, 0x1 ;  /* 0x0000001c1d1c7211 */ /* 0x000fe400078f08ff */
[----:B------:R-:W-:Y:S02]  /*0d10*/  ISETP.GE.AND P0, PT, R24, RZ, PT ;  /* 0x000000ff1800720c */ /* 0x000fe40003f06270 */
[----:B------:R-:W0:Y:S01]  /*0d20*/  I2F.F64.S64 R2, R2 ;  /* 0x0000000200027312 */ /* 0x000e220000301c00 */
[----:B------:R-:W-:-:S05]  /*0d30*/  IMAD.MOV R24, RZ, RZ, -R28 ;  /* 0x000000ffff187224 */ /* 0x000fca00078e0a1c */
[----:B------:R-:W-:Y:S01]  /*0d40*/  @!P1 MOV R28, R24 ;  /* 0x00000018001c9202 */ /* 0x000fe20000000f00 */
[----:B0-----:R-:W-:-:S10]  /*0d50*/  DMUL R20, R2, UR4 ;  /* 0x0000000402147c28 */ /* 0x001fd40008000000 */
[----:B------:R-:W0:Y:S02]  /*0d60*/  F2F.F32.F64 R20, R20 ;  /* 0x0000001400147310 */ /* 0x000e240000301000 */
[----:B01----:R-:W-:-:S07]  /*0d70*/  FSEL R27, -R20, R20, !P0 ;  /* 0x00000014141b7208 */ /* 0x003fce0004000100 */
.L_x_8:
[----:B------:R-:W-:Y:S05]  /*0d80*/  BSYNC.RECONVERGENT B1 ;  /* 0x0000000000017941 */ /* 0x000fea0003800200 */
.L_x_7:
[----:B------:R-:W-:Y:S01]  /*0d90*/  FADD R3, R16, R16 ;  /* 0x0000001010037221 */ /* 0x000fe20000000000 */
[----:B------:R-:W-:Y:S03]  /*0da0*/  BSSY.RECONVERGENT B1, `(.L_x_10) ;  /* 0x000000d000017945 */ /* 0x000fe60003800200 */
[----:B------:R-:W0:Y:S08]  /*0db0*/  MUFU.RCP R2, R3 ;  /* 0x0000000300027308 */ /* 0x000e300000001000 */
[----:B------:R-:W1:Y:S01]  /*0dc0*/  FCHK P0, -R0, R3 ;  /* 0x0000000300007302 */ /* 0x000e620000000100 */
[----:B0-----:R-:W-:-:S04]  /*0dd0*/  FFMA R21, -R3, R2, 1 ;  /* 0x3f80000003157423 */ /* 0x001fc80000000102 */
[----:B------:R-:W-:-:S04]  /*0de0*/  FFMA R21, R2, R21, R2 ;  /* 0x0000001502157223 */ /* 0x000fc80000000002 */
[----:B------:R-:W-:-:S04]  /*0df0*/  FFMA R2, -R0, R21, RZ ;  /* 0x0000001500027223 */ /* 0x000fc800000001ff */
[----:B------:R-:W-:-:S04]  /*0e00*/  FFMA R20, -R3, R2, -R0 ;  /* 0x0000000203147223 */ /* 0x000fc80000000900 */
[----:B------:R-:W-:Y:S01]  /*0e10*/  FFMA R2, R21, R20, R2 ;  /* 0x0000001415027223 */ /* 0x000fe20000000002 */
[----:B-1----:R-:W-:Y:S06]  /*0e20*/  @!P0 BRA `(.L_x_11) ;  /* 0x0000000000108947 */ /* 0x002fec0003800000 */
[----:B------:R-:W-:Y:S01]  /*0e30*/  FADD R2, -R0, -RZ ;  /* 0x800000ff00027221 */ /* 0x000fe20000000100 */
[----:B------:R-:W-:-:S07]  /*0e40*/  MOV R30, 0xe60 ;  /* 0x00000e60001e7802 */ /* 0x000fce0000000f00 */
[----:B-----5:R-:W-:Y:S05]  /*0e50*/  CALL.REL.NOINC `($__internal_0_$__cuda_sm3x_div_rn_noftz_f32_slowpath) ;  /* 0x0000000400907944 */ /* 0x020fea0003c00000 */
[----:B------:R-:W-:-:S07]  /*0e60*/  IMAD.MOV.U32 R2, RZ, RZ, R24 ;  /* 0x000000ffff027224 */ /* 0x000fce00078e0018 */
.L_x_11:
[----:B------:R-:W-:Y:S05]  /*0e70*/  BSYNC.RECONVERGENT B1 ;  /* 0x0000000000017941 */ /* 0x000fea0003800200 */
.L_x_10:
[----:B------:R-:W-:Y:S02]  /*0e80*/  HFMA2 R3, -RZ, RZ, 0.96630859375, -0.0022525787353515625 ;  /* 0x3bbb989dff037431 */ /* 0x000fe400000001ff */
[----:B------:R-:W-:Y:S01]  /*0e90*/  IMAD.MOV.U32 R20, RZ, RZ, 0x437c0000 ;  /* 0x437c0000ff147424 */ /* 0x000fe200078e00ff */
[----:B------:R-:W-:Y:S01]  /*0ea0*/  MOV R25, 0x37cbac00 ;  /* 0x37cbac0000197802 */ /* 0x000fe20000000f00 */
[----:B------:R-:W-:Y:S01]  /*0eb0*/  IMAD.MOV.U32 R29, RZ, RZ, 0x3d2aaabb ;  /* 0x3d2aaabbff1d7424 */ /* 0x000fe200078e00ff */
[C---:B------:R-:W-:Y:S01]  /*0ec0*/  LOP3.LUT R24, R28.reuse, 0x1, RZ, 0xc0, !PT ;  /* 0x000000011c187812 */ /* 0x040fe200078ec0ff */
[----:B------:R-:W-:Y:S01]  /*0ed0*/  IMAD.MOV.U32 R30, RZ, RZ, 0x3effffff ;  /* 0x3effffffff1e7424 */ /* 0x000fe200078e00ff */
[----:B------:R-:W-:Y:S01]  /*0ee0*/  LOP3.LUT P1, RZ, R28, 0x2, RZ, 0xc0, !PT ;  /* 0x000000021cff7812 */ /* 0x000fe2000782c0ff */
[----:B------:R-:W-:Y:S01]  /*0ef0*/  BSSY.RECONVERGENT B1, `(.L_x_12) ;  /* 0x0000022000017945 */ /* 0x000fe20003800200 */
[----:B------:R-:W-:Y:S01]  /*0f00*/  ISETP.NE.U32.AND P0, PT, R24, 0x1, PT ;  /* 0x000000011800780c */ /* 0x000fe20003f05070 */
[----:B------:R-:W-:-:S03]  /*0f10*/  FFMA.SAT R3, R2, R3, 0.5 ;  /* 0x3f00000002037423 */ /* 0x000fc60000002003 */
[----:B------:R-:W-:Y:S01]  /*0f20*/  FSEL R29, R29, 0.0083327032625675201416, !P0 ;  /* 0x3c0885e41d1d7808 */ /* 0x000fe20004000000 */
[----:B------:R-:W-:Y:S01]  /*0f30*/  FFMA.RM R21, R3, R20, 12582913 ;  /* 0x4b40000103157423 */ /* 0x000fe20000004014 */
[C---:B------:R-:W-:Y:S01]  /*0f40*/  FMUL R20, R27.reuse, R27 ;  /* 0x0000001b1b147220 */ /* 0x040fe20000400000 */
[----:B------:R-:W-:Y:S02]  /*0f50*/  FSEL R27, R27, 1, P0 ;  /* 0x3f8000001b1b7808 */ /* 0x000fe40000000000 */
[C---:B------:R-:W-:Y:S01]  /*0f60*/  FADD R3, R21.reuse, -12583039 ;  /* 0xcb40007f15037421 */ /* 0x040fe20000000000 */
[----:B------:R-:W-:Y:S01]  /*0f70*/  SHF.L.U32 R21, R21, 0x17, RZ ;  /* 0x0000001715157819 */ /* 0x000fe200000006ff */
[----:B------:R-:W-:Y:S02]  /*0f80*/  FFMA R25, R20, R25, -0.0013887860113754868507 ;  /* 0xbab607ed14197423 */ /* 0x000fe40000000019 */
[----:B------:R-:W-:-:S03]  /*0f90*/  FFMA R3, R2, 1.4426950216293334961, -R3 ;  /* 0x3fb8aa3b02037823 */ /* 0x000fc60000000803 */
[----:B------:R-:W-:Y:S01]  /*0fa0*/  FSEL R25, R25, -0.00019574658654164522886, !P0 ;  /* 0xb94d415319197808 */ /* 0x000fe20004000000 */
[----:B------:R-:W-:Y:S02]  /*0fb0*/  FFMA R2, R2, 1.925963033500011079e-08, R3 ;  /* 0x32a5706002027823 */ /* 0x000fe40000000003 */
[----:B------:R-:W0:Y:S02]  /*0fc0*/  MUFU.RCP R3, R16 ;  /* 0x0000001000037308 */ /* 0x000e240000001000 */
[----:B------:R-:W-:Y:S01]  /*0fd0*/  FFMA R25, R20, R25, R29 ;  /* 0x0000001914197223 */ /* 0x000fe2000000001d */
[----:B------:R-:W-:-:S05]  /*0fe0*/  FSEL R29, -R30, -0.16666662693023681641, !P0 ;  /* 0xbe2aaaa81e1d7808 */ /* 0x000fca0004000100 */
[----:B------:R-:W1:Y:S01]  /*0ff0*/  MUFU.EX2 R2, R2 ;  /* 0x0000000200027308 */ /* 0x000e620000000800 */
[C---:B------:R-:W-:Y:S01]  /*1000*/  FFMA R25, R20.reuse, R25, R29 ;  /* 0x0000001914197223 */ /* 0x040fe2000000001d */
[----:B------:R-:W-:-:S04]  /*1010*/  FFMA R20, R20, R27, RZ ;  /* 0x0000001b14147223 */ /* 0x000fc800000000ff */
[----:B------:R-:W-:Y:S01]  /*1020*/  FFMA R20, R20, R25, R27 ;  /* 0x0000001914147223 */ /* 0x000fe2000000001b */
[----:B0-----:R-:W-:-:S03]  /*1030*/  FFMA R24, -R16, R3, 1 ;  /* 0x3f80000010187423 */ /* 0x001fc60000000103 */
[----:B------:R-:W-:Y:S01]  /*1040*/  @P1 FADD R20, RZ, -R20 ;  /* 0x80000014ff141221 */ /* 0x000fe20000000000 */
[----:B------:R-:W-:Y:S01]  /*1050*/  FFMA R3, R3, R24, R3 ;  /* 0x0000001803037223 */ /* 0x000fe20000000003 */
[----:B-1----:R-:W-:-:S04]  /*1060*/  FMUL R21, R2, R21 ;  /* 0x0000001502157220 */ /* 0x002fc80000400000 */
[----:B------:R-:W-:-:S04]  /*1070*/  FMUL R2, R23, R21 ;  /* 0x0000001517027220 */ /* 0x000fc80000400000 */
[----:B------:R-:W0:Y:S01]  /*1080*/  FCHK P0, R2, R16 ;  /* 0x0000001002007302 */ /* 0x000e220000000000 */
[----:B------:R-:W-:-:S04]  /*1090*/  FFMA R24, R2, R3, RZ ;  /* 0x0000000302187223 */ /* 0x000fc800000000ff */
[----:B------:R-:W-:-:S04]  /*10a0*/  FFMA R25, -R16, R24, R2 ;  /* 0x0000001810197223 */ /* 0x000fc80000000102 */
[----:B------:R-:W-:Y:S01]  /*10b0*/  FFMA R25, R3, R25, R24 ;  /* 0x0000001903197223 */ /* 0x000fe20000000018 */
[----:B0-----:R-:W-:Y:S06]  /*10c0*/  @!P0 BRA `(.L_x_13) ;  /* 0x0000000000108947 */ /* 0x001fec0003800000 */
[----:B------:R-:W-:Y:S02]  /*10d0*/  MOV R3, R16 ;  /* 0x0000001000037202 */ /* 0x000fe40000000f00 */
[----:B------:R-:W-:-:S07]  /*10e0*/  MOV R30, 0x1100 ;  /* 0x00001100001e7802 */ /* 0x000fce0000000f00 */
[----:B-----5:R-:W-:Y:S05]  /*10f0*/  CALL.REL.NOINC `($__internal_0_$__cuda_sm3x_div_rn_noftz_f32_slowpath) ;  /* 0x0000000000e87944 */ /* 0x020fea0003c00000 */
[----:B------:R-:W-:-:S07]  /*1100*/  IMAD.MOV.U32 R25, RZ, RZ, R24 ;  /* 0x000000ffff197224 */ /* 0x000fce00078e0018 */
.L_x_13:
[----:B------:R-:W-:Y:S05]  /*1110*/  BSYNC.RECONVERGENT B1 ;  /* 0x0000000000017941 */ /* 0x000fea0003800200 */
.L_x_12:
[----:B------:R-:W0:Y:S01]  /*1120*/  MUFU.RCP R3, R18 ;  /* 0x0000001200037308 */ /* 0x000e220000001000 */
[----:B------:R-:W-:Y:S01]  /*1130*/  FMUL R2, R0, R21 ;  /* 0x0000001500027220 */ /* 0x000fe20000400000 */
[----:B------:R-:W-:Y:S06]  /*1140*/  BSSY.RECONVERGENT B1, `(.L_x_14) ;  /* 0x000000c000017945 */ /* 0x000fec0003800200 */
[----:B------:R-:W1:Y:S01]  /*1150*/  FCHK P0, R2, R18 ;  /* 0x0000001202007302 */ /* 0x000e620000000000 */
[----:B0-----:R-:W-:-:S04]  /*1160*/  FFMA R24, -R18, R3, 1 ;  /* 0x3f80000012187423 */ /* 0x001fc80000000103 */
[----:B------:R-:W-:-:S04]  /*1170*/  FFMA R3, R3, R24, R3 ;  /* 0x0000001803037223 */ /* 0x000fc80000000003 */
[----:B------:R-:W-:-:S04]  /*1180*/  FFMA R24, R2, R3, RZ ;  /* 0x0000000302187223 */ /* 0x000fc800000000ff */
[----:B------:R-:W-:-:S04]  /*1190*/  FFMA R27, -R18, R24, R2 ;  /* 0x00000018121b7223 */ /* 0x000fc80000000102 */
[----:B------:R-:W-:Y:S01]  /*11a0*/  FFMA R3, R3, R27, R24 ;  /* 0x0000001b03037223 */ /* 0x000fe20000000018 */
[----:B-1----:R-:W-:Y:S06]  /*11b0*/  @!P0 BRA `(.L_x_15) ;  /* 0x0000000000108947 */ /* 0x002fec0003800000 */
[----:B------:R-:W-:Y:S02]  /*11c0*/  MOV R3, R18 ;  /* 0x0000001200037202 */ /* 0x000fe40000000f00 */
[----:B------:R-:W-:-:S07]  /*11d0*/  MOV R30, 0x11f0 ;  /* 0x000011f0001e7802 */ /* 0x000fce0000000f00 */
[----:B-----5:R-:W-:Y:S05]  /*11e0*/  CALL.REL.NOINC `($__internal_0_$__cuda_sm3x_div_rn_noftz_f32_slowpath) ;  /* 0x0000000000ac7944 */ /* 0x020fea0003c00000 */
[----:B------:R-:W-:-:S07]  /*11f0*/  IMAD.MOV.U32 R3, RZ, RZ, R24 ;  /* 0x000000ffff037224 */ /* 0x000fce00078e0018 */
.L_x_15:
[----:B------:R-:W-:Y:S05]  /*1200*/  BSYNC.RECONVERGENT B1 ;  /* 0x0000000000017941 */ /* 0x000fea0003800200 */
.L_x_14:
[----:B------:R-:W-:Y:S01]  /*1210*/  FMUL R2, R20, 6.2831854820251464844 ;  /* 0x40c90fdb14027820 */ /* 0x000fe20000400000 */
[----:B------:R-:W-:Y:S01]  /*1220*/  FFMA R27, R17, R23, R14 ;  /* 0x00000017111b7223 */ /* 0x000fe2000000000e */
[C---:B------:R-:W-:Y:S01]  /*1230*/  ISETP.NE.AND P0, PT, R19.reuse, R6, PT ;  /* 0x000000061300720c */ /* 0x040fe20003f05270 */
[----:B-----5:R-:W-:Y:S01]  /*1240*/  FMUL R28, R22, R21 ;  /* 0x00000015161c7220 */ /* 0x020fe20000400000 */
[----:B------:R-:W-:Y:S01]  /*1250*/  IADD3 R19, PT, PT, R19, 0x1, RZ ;  /* 0x0000000113137810 */ /* 0x000fe20007ffe0ff */
[----:B------:R-:W-:Y:S01]  /*1260*/  FMUL R24, R2, R27 ;  /* 0x0000001b02187220 */ /* 0x000fe20000400000 */
[----:B------:R-:W-:Y:S01]  /*1270*/  FMUL R2, R23, R2 ;  /* 0x0000000217027220 */ /* 0x000fe20000400000 */
[----:B------:R-:W-:Y:S01]  /*1280*/  FMUL R27, R13, R22 ;  /* 0x000000160d1b7220 */ /* 0x000fe20000400000 */
[----:B------:R-:W-:Y:S01]  /*1290*/  FMUL R23, R20, -3.1415927410125732422 ;  /* 0xc0490fdb14177820 */ /* 0x000fe20000400000 */
[C---:B------:R-:W-:Y:S01]  /*12a0*/  FMUL R22, R26.reuse, R25 ;  /* 0x000000191a167220 */ /* 0x040fe20000400000 */
[----:B------:R-:W-:Y:S01]  /*12b0*/  FFMA R7, R26, R28, R7 ;  /* 0x0000001c1a077223 */ /* 0x000fe20000000007 */
[----:B------:R-:W-:Y:S01]  /*12c0*/  FMUL R3, R27, R3 ;  /* 0x000000031b037220 */ /* 0x000fe20000400000 */
[----:B------:R-:W-:Y:S01]  /*12d0*/  FMUL R23, R0, R23 ;  /* 0x0000001700177220 */ /* 0x000fe20000400000 */
[C---:B------:R-:W-:Y:S01]  /*12e0*/  FMUL R0, R21.reuse, R27 ;  /* 0x0000001b15007220 */ /* 0x040fe20000400000 */
[----:B------:R-:W-:Y:S01]  /*12f0*/  FFMA R22, R21, R24, -R22 ;  /* 0x0000001815167223 */ /* 0x000fe20000000816 */
[----:B------:R-:W-:-:S02]  /*1300*/  FFMA R10, R26, R3, R10 ;  /* 0x000000031a0a7223 */ /* 0x000fc4000000000a */
[-C--:B------:R-:W-:Y:S01]  /*1310*/  FFMA R9, R2, -R0.reuse, R9 ;  /* 0x8000000002097223 */ /* 0x080fe20000000009 */
[-C--:B------:R-:W-:Y:S01]  /*1320*/  FFMA R11, R20, -R0.reuse, R11 ;  /* 0x80000000140b7223 */ /* 0x080fe2000000000b */
[----:B------:R-:W-:Y:S01]  /*1330*/  FFMA R12, R23, R0, R12 ;  /* 0x00000000170c7223 */ /* 0x000fe2000000000c */
[----:B------:R-:W-:Y:S01]  /*1340*/  FFMA R8, R27, R22, R8 ;  /* 0x000000161b087223 */ /* 0x000fe20000000008 */
[----:B------:R-:W-:Y:S06]  /*1350*/  @P0 BRA `(.L_x_16) ;  /* 0xffffffec00f40947 */ /* 0x000fec000383ffff */
.L_x_1:
[----:B------:R-:W-:Y:S05]  /*1360*/  BSYNC.RECONVERGENT B0 ;  /* 0x0000000000007941 */ /* 0x000fea0003800200 */
.L_x_0:
[----:B------:R-:W0:Y:S08]  /*1370*/  LDC.64 R2, c[0x0][0x3b8] ;  /* 0x0000ee00ff027b82 */ /* 0x000e300000000a00 */
[----:B------:R-:W1:Y:S08]  /*1380*/  LDC.64 R14, c[0x0][0x3c0] ;  /* 0x0000f000ff0e7b82 */ /* 0x000e700000000a00 */
[----:B------:R-:W2:Y:S08]  /*1390*/  LDC.64 R16, c[0x0][0x3c8] ;  /* 0x0000f200ff107b82 */ /* 0x000eb00000000a00 */
[----:B------:R-:W3:Y:S01]  /*13a0*/  LDC.64 R18, c[0x0][0x3d0] ;  /* 0x0000f400ff127b82 */ /* 0x000ee20000000a00 */
[----:B0-----:R-:W-:-:S05]  /*13b0*/  IMAD.WIDE R2, R4, 0x4, R2 ;  /* 0x0000000404027825 */ /* 0x001fca00078e0202 */
[----:B------:R-:W-:Y:S02]  /*13c0*/  STG.E desc[UR6][R2.64], R7 ;  /* 0x0000000702007986 */ /* 0x000fe4000c101906 */
[----:B------:R-:W0:Y:S01]  /*13d0*/  LDC.64 R20, c[0x0][0x3d8] ;  /* 0x0000f600ff147b82 */ /* 0x000e220000000a00 */
[----:B-1----:R-:W-:-:S05]  /*13e0*/  IMAD.WIDE R14, R4, 0x4, R14 ;  /* 0x00000004040e7825 */ /* 0x002fca00078e020e */
[----:B------:R-:W-:Y:S02]  /*13f0*/  STG.E desc[UR6][R14.64], R8 ;  /* 0x000000080e007986 */ /* 0x000fe4000c101906 */
[----:B------:R-:W1:Y:S01]  /*1400*/  LDC.64 R22, c[0x0][0x3e0] ;  /* 0x0000f800ff167b82 */ /* 0x000e620000000a00 */
[----:B--2---:R-:W-:-:S05]  /*1410*/  IMAD.WIDE R16, R4, 0x4, R16 ;  /* 0x0000000404107825 */ /* 0x004fca00078e0210 */
[----:B------:R-:W-:Y:S01]  /*1420*/  STG.E desc[UR6][R16.64], R9 ;  /* 0x0000000910007986 */ /* 0x000fe2000c101906 */
[----:B---3--:R-:W-:-:S05]  /*1430*/  IMAD.WIDE R18, R4, 0x4, R18 ;  /* 0x0000000404127825 */ /* 0x008fca00078e0212 */
[----:B------:R-:W-:Y:S01]  /*1440*/  STG.E desc[UR6][R18.64], R10 ;  /* 0x0000000a12007986 */ /* 0x000fe2000c101906 */
[----:B0-----:R-:W-:-:S05]  /*1450*/  IMAD.WIDE R20, R4, 0x4, R20 ;  /* 0x0000000404147825 */ /* 0x001fca00078e0214 */
[----:B------:R-:W-:Y:S01]  /*1460*/  STG.E desc[UR6][R20.64], R11 ;  /* 0x0000000b14007986 */ /* 0x000fe2000c101906 */
[----:B-1----:R-:W-:-:S05]  /*1470*/  IMAD.WIDE R4, R4, 0x4, R22 ;  /* 0x0000000404047825 */ /* 0x002fca00078e0216 */
[----:B------:R-:W-:Y:S01]  /*1480*/  STG.E desc[UR6][R4.64], R12 ;  /* 0x0000000c04007986 */ /* 0x000fe2000c101906 */
[----:B------:R-:W-:Y:S05]  /*1490*/  EXIT ;  /* 0x000000000000794d */ /* 0x000fea0003800000 */
        .weak           $__internal_0_$__cuda_sm3x_div_rn_noftz_f32_slowpath
        .type           $__internal_0_$__cuda_sm3x_div_rn_noftz_f32_slowpath,@function
        .size           $__internal_0_$__cuda_sm3x_div_rn_noftz_f32_slowpath,(.L_x_49 - $__internal_0_$__cuda_sm3x_div_rn_noftz_f32_slowpath)
$__internal_0_$__cuda_sm3x_div_rn_noftz_f32_slowpath:
[----:B------:R-:W-:Y:S01]  /*14a0*/  SHF.R.U32.HI R29, RZ, 0x17, R3 ;  /* 0x00000017ff1d7819 */ /* 0x000fe20000011603 */
[----:B------:R-:W-:Y:S01]  /*14b0*/  BSSY.RECONVERGENT B2, `(.L_x_17) ;  /* 0x0000062000027945 */ /* 0x000fe20003800200 */
[----:B------:R-:W-:Y:S02]  /*14c0*/  SHF.R.U32.HI R32, RZ, 0x17, R2 ;  /* 0x00000017ff207819 */ /* 0x000fe40000011602 */
[----:B------:R-:W-:Y:S02]  /*14d0*/  LOP3.LUT R29, R29, 0xff, RZ, 0xc0, !PT ;  /* 0x000000ff1d1d7812 */ /* 0x000fe400078ec0ff */
[----:B------:R-:W-:-:S03]  /*14e0*/  LOP3.LUT R32, R32, 0xff, RZ, 0xc0, !PT ;  /* 0x000000ff20207812 */ /* 0x000fc600078ec0ff */
[----:B------:R-:W-:Y:S01]  /*14f0*/  VIADD R33, R29, 0xffffffff ;  /* 0xffffffff1d217836 */ /* 0x000fe20000000000 */
[----:B------:R-:W-:-:S04]  /*1500*/  IADD3 R31, PT, PT, R32, -0x1, RZ ;  /* 0xffffffff201f7810 */ /* 0x000fc80007ffe0ff */
[----:B------:R-:W-:-:S04]  /*1510*/  ISETP.GT.U32.AND P0, PT, R33, 0xfd, PT ;  /* 0x000000fd2100780c */ /* 0x000fc80003f04070 */
[----:B------:R-:W-:-:S13]  /*1520*/  ISETP.GT.U32.OR P0, PT, R31, 0xfd, P0 ;  /* 0x000000fd1f00780c */ /* 0x000fda0000704470 */
[----:B------:R-:W-:Y:S01]  /*1530*/  @!P0 IMAD.MOV.U32 R24, RZ, RZ, RZ ;  /* 0x000000ffff188224 */ /* 0x000fe200078e00ff */
[----:B------:R-:W-:Y:S06]  /*1540*/  @!P0 BRA `(.L_x_18) ;  /* 0x00000000005c8947 */ /* 0x000fec0003800000 */
[----:B------:R-:W-:Y:S02]  /*1550*/  FSETP.GTU.FTZ.AND P0, PT, |R2|, +INF , PT ;  /* 0x7f8000000200780b */ /* 0x000fe40003f1c200 */
[----:B------:R-:W-:-:S04]  /*1560*/  FSETP.GTU.FTZ.AND P1, PT, |R3|, +INF , PT ;  /* 0x7f8000000300780b */ /* 0x000fc80003f3c200 */
[----:B------:R-:W-:-:S13]  /*1570*/  PLOP3.LUT P0, PT, P0, P1, PT, 0xf8, 0x8f ;  /* 0x00000000008f781c */ /* 0x000fda0000703f70 */
[----:B------:R-:W-:Y:S05]  /*1580*/  @P0 BRA `(.L_x_19) ;  /* 0x00000004004c0947 */ /* 0x000fea0003800000 */
[----:B------:R-:W-:-:S13]  /*1590*/  LOP3.LUT P0, RZ, R3, 0x7fffffff, R2, 0xc8, !PT ;  /* 0x7fffffff03ff7812 */ /* 0x000fda000780c802 */
[----:B------:R-:W-:Y:S05]  /*15a0*/  @!P0 BRA `(.L_x_20) ;  /* 0x00000004003c8947 */ /* 0x000fea0003800000 */
[C---:B------:R-:W-:Y:S02]  /*15b0*/  FSETP.NEU.FTZ.AND P2, PT, |R2|.reuse, +INF , PT ;  /* 0x7f8000000200780b */ /* 0x040fe40003f5d200 */
[----:B------:R-:W-:Y:S02]  /*15c0*/  FSETP.NEU.FTZ.AND P1, PT, |R3|, +INF , PT ;  /* 0x7f8000000300780b */ /* 0x000fe40003f3d200 */
[----:B------:R-:W-:-:S11]  /*15d0*/  FSETP.NEU.FTZ.AND P0, PT, |R2|, +INF , PT ;  /* 0x7f8000000200780b */ /* 0x000fd60003f1d200 */
[----:B------:R-:W-:Y:S05]  /*15e0*/  @!P1 BRA !P2, `(.L_x_20) ;  /* 0x00000004002c9947 */ /* 0x000fea0005000000 */
[----:B------:R-:W-:-:S04]  /*15f0*/  LOP3.LUT P2, RZ, R2, 0x7fffffff, RZ, 0xc0, !PT ;  /* 0x7fffffff02ff7812 */ /* 0x000fc8000784c0ff */
[----:B------:R-:W-:-:S13]  /*1600*/  PLOP3.LUT P1, PT, P1, P2, PT, 0x2f, 0xf2 ;  /* 0x0000000000f2781c */ /* 0x000fda0000f24577 */
[----:B------:R-:W-:Y:S05]  /*1610*/  @P1 BRA `(.L_x_21) ;  /* 0x0000000400181947 */ /* 0x000fea0003800000 */
[----:B------:R-:W-:-:S04]  /*1620*/  LOP3.LUT P1, RZ, R3, 0x7fffffff, RZ, 0xc0, !PT ;  /* 0x7fffffff03ff7812 */ /* 0x000fc8000782c0ff */
[----:B------:R-:W-:-:S13]  /*1630*/  PLOP3.LUT P0, PT, P0, P1, PT, 0x2f, 0xf2 ;  /* 0x0000000000f2781c */ /* 0x000fda0000702577 */
[----:B------:R-:W-:Y:S05]  /*1640*/  @P0 BRA `(.L_x_22) ;  /* 0x0000000400000947 */ /* 0x000fea0003800000 */
[----:B------:R-:W-:Y:S02]  /*1650*/  ISETP.GE.AND P0, PT, R31, RZ, PT ;  /* 0x000000ff1f00720c */ /* 0x000fe40003f06270 */
[----:B------:R-:W-:-:S11]  /*1660*/  ISETP.GE.AND P1, PT, R33, RZ, PT ;  /* 0x000000ff2100720c */ /* 0x000fd60003f26270 */
[----:B------:R-:W-:Y:S01]  /*1670*/  @P0 MOV R24, RZ ;  /* 0x000000ff00180202 */ /* 0x000fe20000000f00 */
[----:B------:R-:W-:Y:S02]  /*1680*/  @!P0 IMAD.MOV.U32 R24, RZ, RZ, -0x40 ;  /* 0xffffffc0ff188424 */ /* 0x000fe400078e00ff */
[----:B------:R-:W-:Y:S01]  /*1690*/  @!P0 FFMA R2, R2, 1.84467440737095516160e+19, RZ ;  /* 0x5f80000002028823 */ /* 0x000fe200000000ff */
[----:B------:R-:W-:Y:S02]  /*16a0*/  @!P1 FFMA R3, R3, 1.84467440737095516160e+19, RZ ;  /* 0x5f80000003039823 */ /* 0x000fe400000000ff */
[----:B------:R-:W-:-:S07]  /*16b0*/  @!P1 IADD3 R24, PT, PT, R24, 0x40, RZ ;  /* 0x0000004018189810 */ /* 0x000fce0007ffe0ff */
.L_x_18:
[----:B------:R-:W-:Y:S01]  /*16c0*/  LEA R34, R29, 0xc0800000, 0x17 ;  /* 0xc08000001d227811 */ /* 0x000fe200078eb8ff */
[----:B------:R-:W-:Y:S01]  /*16d0*/  BSSY.RECONVERGENT B3, `(.L_x_23) ;  /* 0x0000036000037945 */ /* 0x000fe20003800200 */
[----:B------:R-:W-:-:S03]  /*16e0*/  IADD3 R32, PT, PT, R32, -0x7f, RZ ;  /* 0xffffff8120207810 */ /* 0x000fc60007ffe0ff */
[----:B------:R-:W-:Y:S02]  /*16f0*/  IMAD.IADD R33, R3, 0x1, -R34 ;  /* 0x0000000103217824 */ /* 0x000fe400078e0a22 */
[C---:B------:R-:W-:Y:S02]  /*1700*/  IMAD R2, R32.reuse, -0x800000, R2 ;  /* 0xff80000020027824 */ /* 0x040fe400078e0202 */
[----:B------:R0:W1:Y:S01]  /*1710*/  MUFU.RCP R34, R33 ;  /* 0x0000002100227308 */ /* 0x0000620000001000 */
[----:B------:R-:W-:Y:S01]  /*1720*/  FADD.FTZ R31, -R33, -RZ ;  /* 0x800000ff211f7221 */ /* 0x000fe20000010100 */
[----:B0-----:R-:W-:-:S05]  /*1730*/  IADD3 R33, PT, PT, R32, 0x7f, -R29 ;  /* 0x0000007f20217810 */ /* 0x001fca0007ffe81d */
[----:B------:R-:W-:Y:S02]  /*1740*/  IMAD.IADD R33, R33, 0x1, R24 ;  /* 0x0000000121217824 */ /* 0x000fe400078e0218 */
[----:B-1----:R-:W-:-:S04]  /*1750*/  FFMA R3, R34, R31, 1 ;  /* 0x3f80000022037423 */ /* 0x002fc8000000001f */
[----:B------:R-:W-:-:S04]  /*1760*/  FFMA R3, R34, R3, R34 ;  /* 0x0000000322037223 */ /* 0x000fc80000000022 */
[----:B------:R-:W-:-:S04]  /*1770*/  FFMA R34, R2, R3, RZ ;  /* 0x0000000302227223 */ /* 0x000fc800000000ff */
[----:B------:R-:W-:-:S04]  /*1780*/  FFMA R35, R31, R34, R2 ;  /* 0x000000221f237223 */ /* 0x000fc80000000002 */
[----:B------:R-:W-:-:S04]  /*1790*/  FFMA R34, R3, R35, R34 ;  /* 0x0000002303227223 */ /* 0x000fc80000000022 */
[----:B------:R-:W-:-:S04]  /*17a0*/  FFMA R31, R31, R34, R2 ;  /* 0x000000221f1f7223 */ /* 0x000fc80000000002 */
[----:B------:R-:W-:-:S05]  /*17b0*/  FFMA R2, R3, R31, R34 ;  /* 0x0000001f03027223 */ /* 0x000fca0000000022 */
[----:B------:R-:W-:-:S04]  /*17c0*/  SHF.R.U32.HI R29, RZ, 0x17, R2 ;  /* 0x00000017ff1d7819 */ /* 0x000fc80000011602 */
[----:B------:R-:W-:-:S04]  /*17d0*/  LOP3.LUT R29, R29, 0xff, RZ, 0xc0, !PT ;  /* 0x000000ff1d1d7812 */ /* 0x000fc800078ec0ff */
[----:B------:R-:W-:-:S05]  /*17e0*/  IADD3 R29, PT, PT, R29, R33, RZ ;  /* 0x000000211d1d7210 */ /* 0x000fca0007ffe0ff */
[----:B------:R-:W-:-:S05]  /*17f0*/  VIADD R24, R29, 0xffffffff ;  /* 0xffffffff1d187836 */ /* 0x000fca0000000000 */
[----:B------:R-:W-:-:S13]  /*1800*/  ISETP.GE.U32.AND P0, PT, R24, 0xfe, PT ;  /* 0x000000fe1800780c */ /* 0x000fda0003f06070 */
[----:B------:R-:W-:Y:S05]  /*1810*/  @!P0 BRA `(.L_x_24) ;  /* 0x0000000000808947 */ /* 0x000fea0003800000 */
[----:B------:R-:W-:-:S13]  /*1820*/  ISETP.GT.AND P0, PT, R29, 0xfe, PT ;  /* 0x000000fe1d00780c */ /* 0x000fda0003f04270 */
[----:B------:R-:W-:Y:S05]  /*1830*/  @P0 BRA `(.L_x_25) ;  /* 0x00000000006c0947 */ /* 0x000fea0003800000 */
[----:B------:R-:W-:-:S13]  /*1840*/  ISETP.GE.AND P0, PT, R29, 0x1, PT ;  /* 0x000000011d00780c */ /* 0x000fda0003f06270 */
[----:B------:R-:W-:Y:S05]  /*1850*/  @P0 BRA `(.L_x_26) ;  /* 0x0000000000740947 */ /* 0x000fea0003800000 */
[----:B------:R-:W-:Y:S02]  /*1860*/  ISETP.GE.AND P0, PT, R29, -0x18, PT ;  /* 0xffffffe81d00780c */ /* 0x000fe40003f06270 */
[----:B------:R-:W-:-:S11]  /*1870*/  LOP3.LUT R2, R2, 0x80000000, RZ, 0xc0, !PT ;  /* 0x8000000002027812 */ /* 0x000fd600078ec0ff */
[----:B------:R-:W-:Y:S05]  /*1880*/  @!P0 BRA `(.L_x_26) ;  /* 0x0000000000688947 */ /* 0x000fea0003800000 */
[-CC-:B------:R-:W-:Y:S01]  /*1890*/  FFMA.RZ R24, R3, R31.reuse, R34.reuse ;  /* 0x0000001f03187223 */ /* 0x180fe2000000c022 */
[C---:B------:R-:W-:Y:S02]  /*18a0*/  ISETP.NE.AND P2, PT, R29.reuse, RZ, PT ;  /* 0x000000ff1d00720c */ /* 0x040fe40003f45270 */
[----:B------:R-:W-:Y:S02]  /*18b0*/  ISETP.NE.AND P1, PT, R29, RZ, PT ;  /* 0x000000ff1d00720c */ /* 0x000fe40003f25270 */
[----:B------:R-:W-:Y:S01]  /*18c0*/  LOP3.LUT R32, R24, 0x7fffff, RZ, 0xc0, !PT ;  /* 0x007fffff18207812 */ /* 0x000fe200078ec0ff */
[CCC-:B------:R-:W-:Y:S01]  /*18d0*/  FFMA.RP R24, R3.reuse, R31.reuse, R34.reuse ;  /* 0x0000001f03187223 */ /* 0x1c0fe20000008022 */
[----:B------:R-:W-:Y:S01]  /*18e0*/  FFMA.RM R3, R3, R31, R34 ;  /* 0x0000001f03037223 */ /* 0x000fe20000004022 */
[----:B------:R-:W-:Y:S01]  /*18f0*/  IADD3 R31, PT, PT, R29, 0x20, RZ ;  /* 0x000000201d1f7810 */ /* 0x000fe20007ffe0ff */
[----:B------:R-:W-:Y:S01]  /*1900*/  IMAD.MOV R29, RZ, RZ, -R29 ;  /* 0x000000ffff1d7224 */ /* 0x000fe200078e0a1d */
[----:B------:R-:W-:-:S02]  /*1910*/  LOP3.LUT R32, R32, 0x800000, RZ, 0xfc, !PT ;  /* 0x0080000020207812 */ /* 0x000fc400078efcff */
[----:B------:R-:W-:Y:S02]  /*1920*/  FSETP.NEU.FTZ.AND P0, PT, R24, R3, PT ;  /* 0x000000031800720b */ /* 0x000fe40003f1d000 */
[----:B------:R-:W-:Y:S02]  /*1930*/  SHF.L.U32 R31, R32, R31, RZ ;  /* 0x0000001f201f7219 */ /* 0x000fe400000006ff */
[----:B------:R-:W-:Y:S02]  /*1940*/  SEL R3, R29, RZ, P2 ;  /* 0x000000ff1d037207 */ /* 0x000fe40001000000 */
[----:B------:R-:W-:Y:S02]  /*1950*/  ISETP.NE.AND P1, PT, R31, RZ, P1 ;  /* 0x000000ff1f00720c */ /* 0x000fe40000f25270 */
[----:B------:R-:W-:Y:S02]  /*1960*/  SHF.R.U32.HI R3, RZ, R3, R32 ;  /* 0x00000003ff037219 */ /* 0x000fe40000011620 */
[----:B------:R-:W-:-:S02]  /*1970*/  PLOP3.LUT P0, PT, P0, P1, PT, 0xf8, 0x8f ;  /* 0x00000000008f781c */ /* 0x000fc40000703f70 */
[----:B------:R-:W-:Y:S02]  /*1980*/  SHF.R.U32.HI R29, RZ, 0x1, R3 ;  /* 0x00000001ff1d7819 */ /* 0x000fe40000011603 */
[----:B------:R-:W-:-:S04]  /*1990*/  SEL R24, RZ, 0x1, !P0 ;  /* 0x00000001ff187807 */ /* 0x000fc80004000000 */
[----:B------:R-:W-:-:S04]  /*19a0*/  LOP3.LUT R24, R24, 0x1, R29, 0xf8, !PT ;  /* 0x0000000118187812 */ /* 0x000fc800078ef81d */
[----:B------:R-:W-:-:S04]  /*19b0*/  LOP3.LUT R24, R24, R3, RZ, 0xc0, !PT ;  /* 0x0000000318187212 */ /* 0x000fc800078ec0ff */
[----:B------:R-:W-:-:S04]  /*19c0*/  IADD3 R29, PT, PT, R29, R24, RZ ;  /* 0x000000181d1d7210 */ /* 0x000fc80007ffe0ff */
[----:B------:R-:W-:Y:S01]  /*19d0*/  LOP3.LUT R2, R29, R2, RZ, 0xfc, !PT ;  /* 0x000000021d027212 */ /* 0x000fe200078efcff */
[----:B------:R-:W-:Y:S06]  /*19e0*/  BRA `(.L_x_26) ;  /* 0x0000000000107947 */ /* 0x000fec0003800000 */
.L_x_25:
[----:B------:R-:W-:-:S04]  /*19f0*/  LOP3.LUT R2, R2, 0x80000000, RZ, 0xc0, !PT ;  /* 0x8000000002027812 */ /* 0x000fc800078ec0ff */
[----:B------:R-:W-:Y:S01]  /*1a00*/  LOP3.LUT R2, R2, 0x7f800000, RZ, 0xfc, !PT ;  /* 0x7f80000002027812 */ /* 0x000fe200078efcff */
[----:B------:R-:W-:Y:S06]  /*1a10*/  BRA `(.L_x_26) ;  /* 0x0000000000047947 */ /* 0x000fec0003800000 */
.L_x_24:
[----:B------:R-:W-:-:S07]  /*1a20*/  IMAD R2, R33, 0x800000, R2 ;  /* 0x0080000021027824 */ /* 0x000fce00078e0202 */
.L_x_26:
[----:B------:R-:W-:Y:S05]  /*1a30*/  BSYNC.RECONVERGENT B3 ;  /* 0x0000000000037941 */ /* 0x000fea0003800200 */
.L_x_23:
[----:B------:R-:W-:Y:S05]  /*1a40*/  BRA `(.L_x_27) ;  /* 0x0000000000207947 */ /* 0x000fea0003800000 */
.L_x_22:
[----:B------:R-:W-:-:S04]  /*1a50*/  LOP3.LUT R2, R3, 0x80000000, R2, 0x48, !PT ;  /* 0x8000000003027812 */ /* 0x000fc800078e4802 */
[----:B------:R-:W-:Y:S01]  /*1a60*/  LOP3.LUT R2, R2, 0x7f800000, RZ, 0xfc, !PT ;  /* 0x7f80000002027812 */ /* 0x000fe200078efcff */
[----:B------:R-:W-:Y:S06]  /*1a70*/  BRA `(.L_x_27) ;  /* 0x0000000000147947 */ /* 0x000fec0003800000 */
.L_x_21:
[----:B------:R-:W-:Y:S01]  /*1a80*/  LOP3.LUT R2, R3, 0x80000000, R2, 0x48, !PT ;  /* 0x8000000003027812 */ /* 0x000fe200078e4802 */
[----:B------:R-:W-:Y:S06]  /*1a90*/  BRA `(.L_x_27) ;  /* 0x00000000000c7947 */ /* 0x000fec0003800000 */
.L_x_20:
[----:B------:R-:W0:Y:S01]  /*1aa0*/  MUFU.RSQ R2, -QNAN ;  /* 0xffc0000000027908 */ /* 0x000e220000001400 */
[----:B------:R-:W-:Y:S05]  /*1ab0*/  BRA `(.L_x_27) ;  /* 0x0000000000047947 */ /* 0x000fea0003800000 */
.L_x_19:
[----:B------:R-:W-:-:S07]  /*1ac0*/  FADD.FTZ R2, R2, R3 ;  /* 0x0000000302027221 */ /* 0x000fce0000010000 */
.L_x_27:
[----:B------:R-:W-:Y:S05]  /*1ad0*/  BSYNC.RECONVERGENT B2 ;  /* 0x0000000000027941 */ /* 0x000fea0003800200 */
.L_x_17:
[----:B------:R-:W-:Y:S01]  /*1ae0*/  HFMA2 R3, -RZ, RZ, 0, 0 ;  /* 0x00000000ff037431 */ /* 0x000fe200000001ff */
[----:B0-----:R-:W-:Y:S01]  /*1af0*/  MOV R24, R2 ;  /* 0x0000000200187202 */ /* 0x001fe20000000f00 */
[----:B------:R-:W-:-:S04]  /*1b00*/  IMAD.MOV.U32 R2, RZ, RZ, R30 ;  /* 0x000000ffff027224 */ /* 0x000fc800078e001e */
[----:B------:R-:W-:Y:S05]  /*1b10*/  RET.REL.NODEC R2 `(_Z21gabor_backward_kernelPKfS0_S0_S0_S0_S0_S0_PfS1_S1_S1_S1_S1_iiff) ;  /* 0xffffffe402387950 */ /* 0x000fea0003c3ffff */
.L_x_28:
[----:B------:R-:W-:-:S00]  /*1b20*/  BRA `(.L_x_28) ;  /* 0xfffffffc00fc7947 */ /* 0x000fc0000383ffff */
[----:B------:R-:W-:-:S00]  /*1b30*/  NOP ;  /* 0x0000000000007918 */ /* 0x000fc00000000000 */
        /* <DEDUP_REMOVED lines=12> */
.L_x_49:


//--------------------- .text._Z20gabor_forward_kernelPKfS0_S0_S0_S0_S0_Pfiiff --------------------------
	.section	.text._Z20gabor_forward_kernelPKfS0_S0_S0_S0_S0_Pfiiff,"ax",@progbits
	.align	128
        .global         _Z20gabor_forward_kernelPKfS0_S0_S0_S0_S0_Pfiiff
        .type           _Z20gabor_forward_kernelPKfS0_S0_S0_S0_S0_Pfiiff,@function
        .size           _Z20gabor_forward_kernelPKfS0_S0_S0_S0_S0_Pfiiff,(.L_x_50 - _Z20gabor_forward_kernelPKfS0_S0_S0_S0_S0_Pfiiff)
        .other          _Z20gabor_forward_kernelPKfS0_S0_S0_S0_S0_Pfiiff,@"STO_CUDA_ENTRY STV_DEFAULT"
_Z20gabor_forward_kernelPKfS0_S0_S0_S0_S0_Pfiiff:
.text._Z20gabor_forward_kernelPKfS0_S0_S0_S0_S0_Pfiiff:
        /* <DEDUP_REMOVED lines=10> */
[----:B------:R-:W1:Y:S07]  /*00a0*/  LDCU.64 UR6, c[0x0][0x358] ;  /* 0x00006b00ff0677ac */ /* 0x000e6e0008000a00 */
[----:B------:R-:W2:Y:S08]  /*00b0*/  LDC.64 R6, c[0x0][0x388] ;  /* 0x0000e200ff067b82 */ /* 0x000eb00000000a00 */
[----:B------:R-:W3:Y:S01]  /*00c0*/  LDC.64 R8, c[0x0][0x398] ;  /* 0x0000e600ff087b82 */ /* 0x000ee20000000a00 */
[----:B0-----:R-:W-:-:S05]  /*00d0*/  IMAD.WIDE R2, R0, 0x4, R2 ;  /* 0x0000000400027825 */ /* 0x001fca00078e0202 */
[----:B-1----:R-:W4:Y:S01]  /*00e0*/  LDG.E.CONSTANT R5, desc[UR6][R2.64] ;  /* 0x0000000602057981 */ /* 0x002f22000c1e9900 */
[----:B--2---:R-:W-:-:S04]  /*00f0*/  IMAD.WIDE R6, R0, 0x4, R6 ;  /* 0x0000000400067825 */ /* 0x004fc800078e0206 */
[----:B---3--:R-:W-:Y:S01]  /*0100*/  IMAD.WIDE R8, R0, 0x4, R8 ;  /* 0x0000000400087825 */ /* 0x008fe200078e0208 */
[----:B----4-:R-:W-:-:S13]  /*0110*/  FSETP.GEU.AND P0, PT, |R5|, 9.9999999392252902908e-09, PT ;  /* 0x322bcc770500780b */ /* 0x010fda0003f0e200 */
[----:B------:R-:W-:Y:S05]  /*0120*/  @!P0 EXIT ;  /* 0x000000000000894d */ /* 0x000fea0003800000 */
[----:B------:R-:W2:Y:S01]  /*0130*/  LDG.E.CONSTANT R7, desc[UR6][R6.64] ;  /* 0x0000000606077981 */ /* 0x000ea2000c1e9900 */
[----:B------:R-:W2:Y:S01]  /*0140*/  LDCU.64 UR4, c[0x0][0x3c0] ;  /* 0x00007800ff0477ac */ /* 0x000ea20008000a00 */
[----:B------:R-:W0:Y:S02]  /*0150*/  LDC R15, c[0x0][0x3bc] ;  /* 0x0000ef00ff0f7b82 */ /* 0x000e240000000800 */
[----:B------:R-:W2:Y:S06]  /*0160*/  LDG.E.CONSTANT R4, desc[UR6][R8.64] ;  /* 0x0000000608047981 */ /* 0x000eac000c1e9900 */
[----:B------:R-:W1:Y:S08]  /*0170*/  LDC.64 R18, c[0x0][0x3a8] ;  /* 0x0000ea00ff127b82 */ /* 0x000e700000000a00 */
[----:B------:R-:W3:Y:S01]  /*0180*/  LDC.64 R12, c[0x0][0x390] ;  /* 0x0000e400ff0c7b82 */ /* 0x000ee20000000a00 */
[----:B-1----:R-:W-:-:S04]  /*0190*/  IMAD.WIDE R18, R0, 0x4, R18 ;  /* 0x0000000400127825 */ /* 0x002fc800078e0212 */
[----:B--2---:R-:W-:-:S04]  /*01a0*/  FFMA R2, R4, UR5, R7 ;  /* 0x0000000504027c23 */ /* 0x004fc80008000007 */
[----:B------:R-:W-:Y:S01]  /*01b0*/  FMUL R14, R2, UR4 ;  /* 0x00000004020e7c20 */ /* 0x000fe20008400000 */
[----:B------:R-:W-:-:S03]  /*01c0*/  FFMA R2, -R4, UR5, R7 ;  /* 0x0000000504027c23 */ /* 0x000fc60008000107 */
[----:B------:R-:W0:Y:S01]  /*01d0*/  F2I.TRUNC.NTZ R10, R14 ;  /* 0x0000000e000a7305 */ /* 0x000e22000020f100 */
[----:B------:R-:W-:Y:S02]  /*01e0*/  FMUL R11, R2, UR4 ;  /* 0x00000004020b7c20 */ /* 0x000fe40008400000 */
[----:B------:R-:W1:Y:S05]  /*01f0*/  LDC.64 R2, c[0x0][0x3a0] ;  /* 0x0000e800ff027b82 */ /* 0x000e6a0000000a00 */
[----:B------:R-:W2:Y:S01]  /*0200*/  F2I.TRUNC.NTZ R11, R11 ;  /* 0x0000000b000b7305 */ /* 0x000ea2000020f100 */
[----:B0-----:R-:W-:Y:S02]  /*0210*/  VIADDMNMX R10, R15, 0xffffffff, R10, PT ;  /* 0xffffffff0f0a7846 */ /* 0x001fe4000380010a */
[----:B--2---:R-:W-:-:S04]  /*0220*/  VIMNMX R17, PT, PT, RZ, R11, !PT ;  /* 0x0000000bff117248 */ /* 0x004fc80007fe0100 */
[----:B------:R-:W-:-:S13]  /*0230*/  ISETP.GT.AND P0, PT, R17, R10, PT ;  /* 0x0000000a1100720c */ /* 0x000fda0003f04270 */
[----:B---3--:R-:W-:Y:S05]  /*0240*/  @P0 EXIT ;  /* 0x000000000000094d */ /* 0x008fea0003800000 */
[C---:B------:R-:W-:Y:S01]  /*0250*/  IMAD.WIDE R8, R0.reuse, 0x4, R12 ;  /* 0x0000000400087825 */ /* 0x040fe200078e020c */
[----:B------:R-:W2:Y:S03]  /*0260*/  LDG.E.CONSTANT R18, desc[UR6][R18.64] ;  /* 0x0000000612127981 */ /* 0x000ea6000c1e9900 */
[----:B-1----:R-:W-:Y:S01]  /*0270*/  IMAD.WIDE R2, R0, 0x4, R2 ;  /* 0x0000000400027825 */ /* 0x002fe200078e0202 */
[----:B------:R0:W5:Y:S04]  /*0280*/  LDG.E.CONSTANT R11, desc[UR6][R8.64] ;  /* 0x00000006080b7981 */ /* 0x000168000c1e9900 */
[----:B------:R0:W5:Y:S01]  /*0290*/  LDG.E.CONSTANT R12, desc[UR6][R2.64] ;  /* 0x00000006020c7981 */ /* 0x000162000c1e9900 */
[----:B------:R-:W-:-:S04]  /*02a0*/  FFMA R4, R4, R4, 9.9999999392252902908e-09 ;  /* 0x322bcc7704047423 */ /* 0x000fc80000000004 */
[----:B------:R-:W-:Y:S01]  /*02b0*/  FADD R15, R4, R4 ;  /* 0x00000004040f7221 */ /* 0x000fe20000000000 */
[----:B0-2---:R-:W-:-:S07]  /*02c0*/  FMUL R13, R18, 0.5 ;  /* 0x3f000000120d7820 */ /* 0x005fce0000400000 */
.L_x_36:
[----:B0-----:R-:W0:Y:S01]  /*02d0*/  LDC R9, c[0x0][0x3c0] ;  /* 0x0000f000ff097b82 */ /* 0x001e220000000800 */
[----:B------:R-:W-:Y:S01]  /*02e0*/  I2FP.F32.U32 R2, R17 ;  /* 0x0000001100027245 */ /* 0x000fe20000201000 */
[----:B------:R-:W-:Y:S05]  /*02f0*/  YIELD ;  /* 0x0000000000007946 */ /* 0x000fea0003800000 */
        /* <DEDUP_REMOVED lines=10> */
[----:B------:R-:W-:Y:S01]  /*03a0*/  MOV R6, 0x3d0 ;  /* 0x000003d000067802 */ /* 0x000fe20000000f00 */
[----:B0-----:R-:W-:-:S07]  /*03b0*/  IMAD.U32 R3, RZ, RZ, UR4 ;  /* 0x00000004ff037e24 */ /* 0x001fce000f8e00ff */
[----:B-----5:R-:W-:Y:S05]  /*03c0*/  CALL.REL.NOINC `($__internal_1_$__cuda_sm3x_div_rn_noftz_f32_slowpath) ;  /* 0x0000000400ec7944 */ /* 0x020fea0003c00000 */
[----:B------:R-:W-:-:S07]  /*03d0*/  IMAD.MOV.U32 R4, RZ, RZ, R14 ;  /* 0x000000ffff047224 */ /* 0x000fce00078e000e */
.L_x_30:
[----:B------:R-:W-:Y:S05]  /*03e0*/  BSYNC.RECONVERGENT B0 ;  /* 0x0000000000007941 */ /* 0x000fea0003800200 */
.L_x_29:
[----:B------:R-:W0:Y:S01]  /*03f0*/  MUFU.RCP R2, R15 ;  /* 0x0000000f00027308 */ /* 0x000e220000001000 */
[----:B------:R-:W-:Y:S01]  /*0400*/  FADD R4, -R7, R4 ;  /* 0x0000000407047221 */ /* 0x000fe20000000100 */
[----:B------:R-:W-:Y:S03]  /*0410*/  BSSY.RECONVERGENT B0, `(.L_x_31) ;  /* 0x000000d000007945 */ /* 0x000fe60003800200 */
[----:B------:R-:W-:-:S04]  /*0420*/  FMUL R0, R4, R4 ;  /* 0x0000000404007220 */ /* 0x000fc80000400000 */
        /* <DEDUP_REMOVED lines=8> */
[----:B------:R-:W-:Y:S02]  /*04b0*/  MOV R3, R15 ;  /* 0x0000000f00037202 */ /* 0x000fe40000000f00 */
[----:B------:R-:W-:-:S07]  /*04c0*/  MOV R6, 0x4e0 ;  /* 0x000004e000067802 */ /* 0x000fce0000000f00 */
[----:B-----5:R-:W-:Y:S05]  /*04d0*/  CALL.REL.NOINC `($__internal_1_$__cuda_sm3x_div_rn_noftz_f32_slowpath) ;  /* 0x0000000400a87944 */ /* 0x020fea0003c00000 */
.L_x_32:
[----:B------:R-:W-:Y:S05]  /*04e0*/  BSYNC.RECONVERGENT B0 ;  /* 0x0000000000007941 */ /* 0x000fea0003800200 */
.L_x_31:
[----:B------:R-:W-:Y:S01]  /*04f0*/  FMUL R0, R13, R0 ;  /* 0x000000000d007220 */ /* 0x000fe20000400000 */
[----:B------:R-:W-:Y:S03]  /*0500*/  BSSY.RECONVERGENT B0, `(.L_x_33) ;  /* 0x0000042000007945 */ /* 0x000fe60003800200 */
[----:B-----5:R-:W-:-:S04]  /*0510*/  FFMA R19, R11, R4, R0 ;  /* 0x000000040b137223 */ /* 0x020fc80000000000 */
[----:B------:R-:W-:-:S04]  /*0520*/  FFMA R19, R19, 6.2831854820251464844, R12 ;  /* 0x40c90fdb13137823 */ /* 0x000fc8000000000c */
[C---:B------:R-:W-:Y:S01]  /*0530*/  FMUL R2, R19.reuse, 0.63661974668502807617 ;  /* 0x3f22f98313027820 */ /* 0x040fe20000400000 */
[----:B------:R-:W-:-:S05]  /*0540*/  FSETP.GE.AND P0, PT, |R19|, 105615, PT ;  /* 0x47ce47801300780b */ /* 0x000fca0003f06200 */
[----:B------:R-:W0:Y:S02]  /*0550*/  F2I.NTZ R2, R2 ;  /* 0x0000000200027305 */ /* 0x000e240000203100 */
[----:B0-----:R-:W-:-:S05]  /*0560*/  I2FP.F32.S32 R0, R2 ;  /* 0x0000000200007245 */ /* 0x001fca0000201400 */
[----:B------:R-:W-:-:S04]  /*0570*/  FFMA R3, R0, -1.5707962512969970703, R19 ;  /* 0xbfc90fda00037823 */ /* 0x000fc80000000013 */
[----:B------:R-:W-:-:S04]  /*0580*/  FFMA R3, R0, -7.5497894158615963534e-08, R3 ;  /* 0xb3a2216800037823 */ /* 0x000fc80000000003 */
[----:B------:R-:W-:Y:S01]  /*0590*/  FFMA R0, R0, -5.3903029534742383927e-15, R3 ;  /* 0xa7c234c500007823 */ /* 0x000fe20000000003 */
[----:B------:R-:W-:Y:S06]  /*05a0*/  @!P0 BRA `(.L_x_34) ;  /* 0x0000000000dc8947 */ /* 0x000fec0003800000 */
[----:B------:R-:W-:-:S13]  /*05b0*/  FSETP.NEU.AND P0, PT, |R19|, +INF , PT ;  /* 0x7f8000001300780b */ /* 0x000fda0003f0d200 */
[----:B------:R-:W-:Y:S01]  /*05c0*/  @!P0 FMUL R0, RZ, R19 ;  /* 0x00000013ff008220 */ /* 0x000fe20000400000 */
[----:B------:R-:W-:Y:S01]  /*05d0*/  @!P0 IMAD.MOV.U32 R2, RZ, RZ, RZ ;  /* 0x000000ffff028224 */ /* 0x000fe200078e00ff */
[----:B------:R-:W-:Y:S06]  /*05e0*/  @!P0 BRA `(.L_x_34) ;  /* 0x0000000000cc8947 */ /* 0x000fec0003800000 */
[----:B------:R-:W-:Y:S01]  /*05f0*/  IMAD.SHL.U32 R2, R19, 0x100, RZ ;  /* 0x0000010013027824 */ /* 0x000fe200078e00ff */
[----:B------:R-:W-:Y:S01]  /*0600*/  MOV R0, R1 ;  /* 0x0000000100007202 */ /* 0x000fe20000000f00 */
[----:B------:R-:W-:Y:S01]  /*0610*/  IMAD.MOV.U32 R6, RZ, RZ, RZ ;  /* 0x000000ffff067224 */ /* 0x000fe200078e00ff */
[----:B------:R-:W0:Y:S02]  /*0620*/  LDCU.64 UR8, c[0x4][URZ] ;  /* 0x01000000ff0877ac */ /* 0x000e240008000a00 */
[----:B------:R-:W-:Y:S01]  /*0630*/  LOP3.LUT R23, R2, 0x80000000, RZ, 0xfc, !PT ;  /* 0x8000000002177812 */ /* 0x000fe200078efcff */
[----:B------:R-:W-:Y:S01]  /*0640*/  UMOV UR5, URZ ;  /* 0x000000ff00057c82 */ /* 0x000fe20008000000 */
[----:B------:R-:W-:-:S05]  /*0650*/  UMOV UR4, URZ ;  /* 0x000000ff00047c82 */ /* 0x000fca0008000000 */
.L_x_35:
[----:B0-----:R-:W-:Y:S02]  /*0660*/  IMAD.U32 R8, RZ, RZ, UR8 ;  /* 0x00000008ff087e24 */ /* 0x001fe4000f8e00ff */
[----:B------:R-:W-:-:S05]  /*0670*/  IMAD.U32 R9, RZ, RZ, UR9 ;  /* 0x00000009ff097e24 */ /* 0x000fca000f8e00ff */
        /* <DEDUP_REMOVED lines=14> */
[----:B------:R-:W-:Y:S02]  /*0760*/  LOP3.LUT P0, RZ, R4, 0x1f, RZ, 0xc0, !PT ;  /* 0x0000001f04ff7812 */ /* 0x000fe4000780c0ff */
[----:B------:R-:W-:-:S04]  /*0770*/  IADD3 R0, PT, PT, R0, -0x80, RZ ;  /* 0xffffff8000007810 */ /* 0x000fc80007ffe0ff */
        /* <DEDUP_REMOVED lines=10> */
[----:B------:R-:W-:Y:S02]  /*0820*/  ISETP.GE.AND P0, PT, R19, RZ, PT ;  /* 0x000000ff1300720c */ /* 0x000fe40003f06270 */
[C---:B------:R-:W-:Y:S01]  /*0830*/  SHF.L.W.U32.HI R2, R3.reuse, 0x2, R0 ;  /* 0x0000000203027819 */ /* 0x040fe20000010e00 */
[----:B------:R-:W-:-:S03]  /*0840*/  IMAD.SHL.U32 R3, R3, 0x4, RZ ;  /* 0x0000000403037824 */ /* 0x000fc600078e00ff */
[----:B------:R-:W-:Y:S02]  /*0850*/  SHF.R.S32.HI R4, RZ, 0x1f, R2 ;  /* 0x0000001fff047819 */ /* 0x000fe40000011402 */
[----:B------:R-:W-:Y:S02]  /*0860*/  LOP3.LUT R19, R2, R19, RZ, 0x3c, !PT ;  /* 0x0000001302137212 */ /* 0x000fe400078e3cff */
[C---:B------:R-:W-:Y:S02]  /*0870*/  LOP3.LUT R8, R4.reuse, R3, RZ, 0x3c, !PT ;  /* 0x0000000304087212 */ /* 0x040fe400078e3cff */
[----:B------:R-:W-:Y:S02]  /*0880*/  LOP3.LUT R9, R4, R2, RZ, 0x3c, !PT ;  /* 0x0000000204097212 */ /* 0x000fe400078e3cff */
[----:B------:R-:W-:Y:S02]  /*0890*/  SHF.R.U32.HI R3, RZ, 0x1e, R0 ;  /* 0x0000001eff037819 */ /* 0x000fe40000011600 */
[----:B------:R-:W-:-:S02]  /*08a0*/  ISETP.GE.AND P1, PT, R19, RZ, PT ;  /* 0x000000ff1300720c */ /* 0x000fc40003f26270 */
[----:B------:R-:W1:Y:S01]  /*08b0*/  I2F.F64.S64 R8, R8 ;  /* 0x0000000800087312 */ /* 0x000e620000301c00 */
[----:B------:R-:W-:-:S05]  /*08c0*/  LEA.HI R2, R2, R3, RZ, 0x1 ;  /* 0x0000000302027211 */ /* 0x000fca00078f08ff */
[----:B------:R-:W-:-:S04]  /*08d0*/  IMAD.MOV R0, RZ, RZ, -R2 ;  /* 0x000000ffff007224 */ /* 0x000fc800078e0a02 */
[----:B------:R-:W-:Y:S01]  /*08e0*/  @!P0 IMAD.MOV.U32 R2, RZ, RZ, R0 ;  /* 0x000000ffff028224 */ /* 0x000fe200078e0000 */
[----:B-1----:R-:W-:-:S10]  /*08f0*/  DMUL R20, R8, UR4 ;  /* 0x0000000408147c28 */ /* 0x002fd40008000000 */
[----:B------:R-:W1:Y:S02]  /*0900*/  F2F.F32.F64 R20, R20 ;  /* 0x0000001400147310 */ /* 0x000e640000301000 */
[----:B01----:R-:W-:-:S07]  /*0910*/  FSEL R0, -R20, R20, !P1 ;  /* 0x0000001414007208 */ /* 0x003fce0004800100 */
.L_x_34:
[----:B------:R-:W-:Y:S05]  /*0920*/  BSYNC.RECONVERGENT B0 ;  /* 0x0000000000007941 */ /* 0x000fea0003800200 */
.L_x_33:
[----:B------:R-:W-:Y:S01]  /*0930*/  MOV R3, 0x3bbb989d ;  /* 0x3bbb989d00037802 */ /* 0x000fe20000000f00 */
[----:B------:R-:W-:Y:S01]  /*0940*/  IMAD.MOV.U32 R9, RZ, RZ, 0x437c0000 ;  /* 0x437c0000ff097424 */ /* 0x000fe200078e00ff */
[----:B------:R-:W-:Y:S01]  /*0950*/  LOP3.LUT R6, R2, 0x1, RZ, 0xc0, !PT ;  /* 0x0000000102067812 */ /* 0x000fe200078ec0ff */
[----:B------:R-:W-:Y:S02]  /*0960*/  IMAD.MOV.U32 R8, RZ, RZ, 0x37cbac00 ;  /* 0x37cbac00ff087424 */ /* 0x000fe400078e00ff */
[----:B------:R-:W-:Y:S01]  /*0970*/  FFMA.SAT R4, R14, R3, 0.5 ;  /* 0x3f0000000e047423 */ /* 0x000fe20000002003 */
[----:B------:R-:W-:Y:S01]  /*0980*/  ISETP.NE.U32.AND P0, PT, R6, 0x1, PT ;  /* 0x000000010600780c */ /* 0x000fe20003f05070 */
[----:B------:R-:W-:Y:S01]  /*0990*/  IMAD.MOV.U32 R19, RZ, RZ, 0x3e2aaaa8 ;  /* 0x3e2aaaa8ff137424 */ /* 0x000fe200078e00ff */
[----:B------:R-:W-:Y:S01]  /*09a0*/  IADD3 R6, PT, PT, R2, 0x1, RZ ;  /* 0x0000000102067810 */ /* 0x000fe20007ffe0ff */
[----:B------:R-:W-:Y:S01]  /*09b0*/  FFMA.RM R4, R4, R9, 12582913 ;  /* 0x4b40000104047423 */ /* 0x000fe20000004009 */
[C---:B------:R-:W-:Y:S01]  /*09c0*/  FMUL R9, R0.reuse, R0 ;  /* 0x0000000000097220 */ /* 0x040fe20000400000 */
[----:B------:R-:W-:-:S02]  /*09d0*/  FSEL R0, R0, 1, !P0 ;  /* 0x3f80000000007808 */ /* 0x000fc40004000000 */
[----:B------:R-:W-:Y:S01]  /*09e0*/  FADD R3, R4, -12583039 ;  /* 0xcb40007f04037421 */ /* 0x000fe20000000000 */
[----:B------:R-:W-:Y:S01]  /*09f0*/  FFMA R8, R9, R8, -0.0013887860113754868507 ;  /* 0xbab607ed09087423 */ /* 0x000fe20000000008 */
[----:B------:R-:W-:Y:S02]  /*0a00*/  FSEL R19, -R19, -0.4999999701976776123, !P0 ;  /* 0xbeffffff13137808 */ /* 0x000fe40004000100 */
[----:B------:R-:W-:Y:S01]  /*0a10*/  FFMA R3, R14, 1.4426950216293334961, -R3 ;  /* 0x3fb8aa3b0e037823 */ /* 0x000fe20000000803 */
[----:B------:R-:W-:Y:S02]  /*0a20*/  LOP3.LUT P1, RZ, R6, 0x2, RZ, 0xc0, !PT ;  /* 0x0000000206ff7812 */ /* 0x000fe4000782c0ff */
[----:B------:R-:W-:Y:S01]  /*0a30*/  FSEL R8, R8, -0.00019574658654164522886, P0 ;  /* 0xb94d415308087808 */ /* 0x000fe20000000000 */
[----:B------:R-:W-:Y:S01]  /*0a40*/  FFMA R16, R14, 1.925963033500011079e-08, R3 ;  /* 0x32a570600e107823 */ /* 0x000fe20000000003 */
[----:B------:R-:W-:Y:S01]  /*0a50*/  IMAD.MOV.U32 R14, RZ, RZ, 0x3c0885e4 ;  /* 0x3c0885e4ff0e7424 */ /* 0x000fe200078e00ff */
[----:B------:R-:W0:Y:S04]  /*0a60*/  LDC.64 R2, c[0x0][0x3b0] ;  /* 0x0000ec00ff027b82 */ /* 0x000e280000000a00 */
[----:B------:R-:W1:Y:S01]  /*0a70*/  MUFU.EX2 R16, R16 ;  /* 0x0000001000107308 */ /* 0x000e620000000800 */
[----:B------:R-:W-:-:S05]  /*0a80*/  FSEL R14, R14, 0.041666727513074874878, !P0 ;  /* 0x3d2aaabb0e0e7808 */ /* 0x000fca0004000000 */
[----:B------:R-:W-:-:S04]  /*0a90*/  FFMA R8, R9, R8, R14 ;  /* 0x0000000809087223 */ /* 0x000fc8000000000e */
[C---:B------:R-:W-:Y:S01]  /*0aa0*/  FFMA R8, R9.reuse, R8, R19 ;  /* 0x0000000809087223 */ /* 0x040fe20000000013 */
[----:B------:R-:W-:Y:S01]  /*0ab0*/  SHF.L.U32 R19, R4, 0x17, RZ ;  /* 0x0000001704137819 */ /* 0x000fe200000006ff */
[----:B------:R-:W-:Y:S01]  /*0ac0*/  FFMA R9, R9, R0, RZ ;  /* 0x0000000009097223 */ /* 0x000fe200000000ff */
[----:B------:R-:W-:-:S03]  /*0ad0*/  ISETP.NE.AND P0, PT, R17, R10, PT ;  /* 0x0000000a1100720c */ /* 0x000fc60003f05270 */
[----:B------:R-:W-:Y:S01]  /*0ae0*/  FFMA R0, R9, R8, R0 ;  /* 0x0000000809007223 */ /* 0x000fe20000000000 */
[----:B-1----:R-:W-:-:S03]  /*0af0*/  FMUL R4, R16, R19 ;  /* 0x0000001310047220 */ /* 0x002fc60000400000 */
[----:B------:R-:W-:Y:S01]  /*0b00*/  @P1 FADD R0, RZ, -R0 ;  /* 0x80000000ff001221 */ /* 0x000fe20000000000 */
[----:B------:R-:W-:Y:S01]  /*0b10*/  FMUL R9, R5, R4 ;  /* 0x0000000405097220 */ /* 0x000fe20000400000 */
[----:B0-----:R-:W-:-:S04]  /*0b20*/  IMAD.WIDE.U32 R2, R17, 0x4, R2 ;  /* 0x0000000411027825 */ /* 0x001fc800078e0002 */
[----:B------:R-:W-:Y:S01]  /*0b30*/  FMUL R9, R0, R9 ;  /* 0x0000000900097220 */ /* 0x000fe20000400000 */
[----:B------:R-:W-:-:S04]  /*0b40*/  VIADD R17, R17, 0x1 ;  /* 0x0000000111117836 */ /* 0x000fc80000000000 */
[----:B------:R0:W-:Y:S01]  /*0b50*/  REDG.E.ADD.F32.FTZ.RN.STRONG.GPU desc[UR6][R2.64], R9 ;  /* 0x00000009020079a6 */ /* 0x0001e2000c12f306 */
[----:B------:R-:W-:Y:S05]  /*0b60*/  @P0 BRA `(.L_x_36) ;  /* 0xfffffff400d80947 */ /* 0x000fea000383ffff */
[----:B------:R-:W-:Y:S05]  /*0b70*/  EXIT ;  /* 0x000000000000794d */ /* 0x000fea0003800000 */
        .weak           $__internal_1_$__cuda_sm3x_div_rn_noftz_f32_slowpath
        .type           $__internal_1_$__cuda_sm3x_div_rn_noftz_f32_slowpath,@function
        .size           $__internal_1_$__cuda_sm3x_div_rn_noftz_f32_slowpath,(.L_x_50 - $__internal_1_$__cuda_sm3x_div_rn_noftz_f32_slowpath)
$__internal_1_$__cuda_sm3x_div_rn_noftz_f32_slowpath:
        /* <DEDUP_REMOVED lines=29> */
[----:B------:R-:W-:Y:S01]  /*0d50*/  @P0 IMAD.MOV.U32 R8, RZ, RZ, RZ ;  /* 0x000000ffff080224 */ /* 0x000fe200078e00ff */
[----:B------:R-:W-:Y:S01]  /*0d60*/  @!P0 MOV R8, 0xffffffc0 ;  /* 0xffffffc000088802 */ /* 0x000fe20000000f00 */
[----:B------:R-:W-:Y:S01]  /*0d70*/  @!P0 FFMA R2, R2, 1.84467440737095516160e+19, RZ ;  /* 0x5f80000002028823 */ /* 0x000fe200000000ff */
[----:B------:R-:W-:-:S03]  /*0d80*/  @!P1 FFMA R3, R3, 1.84467440737095516160e+19, RZ ;  /* 0x5f80000003039823 */ /* 0x000fc600000000ff */
[----:B------:R-:W-:-:S07]  /*0d90*/  @!P1 VIADD R8, R8, 0x40 ;  /* 0x0000004008089836 */ /* 0x000fce0000000000 */
.L_x_38:
[----:B------:R-:W-:Y:S01]  /*0da0*/  LEA R14, R9, 0xc0800000, 0x17 ;  /* 0xc0800000090e7811 */ /* 0x000fe200078eb8ff */
[----:B------:R-:W-:Y:S04]  /*0db0*/  BSSY.RECONVERGENT B2, `(.L_x_43) ;  /* 0x0000036000027945 */ /* 0x000fe80003800200 */
[----:B------:R-:W-:Y:S01]  /*0dc0*/  IMAD.IADD R16, R3, 0x1, -R14 ;  /* 0x0000000103107824 */ /* 0x000fe200078e0a0e */
[----:B------:R-:W-:-:S03]  /*0dd0*/  IADD3 R14, PT, PT, R18, -0x7f, RZ ;  /* 0xffffff81120e7810 */ /* 0x000fc60007ffe0ff */
[----:B------:R-:W0:Y:S01]  /*0de0*/  MUFU.RCP R3, R16 ;  /* 0x0000001000037308 */ /* 0x000e220000001000 */
[----:B------:R-:W-:Y:S01]  /*0df0*/  FADD.FTZ R19, -R16, -RZ ;  /* 0x800000ff10137221 */ /* 0x000fe20000010100 */
[----:B------:R-:W-:-:S03]  /*0e00*/  IMAD R2, R14, -0x800000, R2 ;  /* 0xff8000000e027824 */ /* 0x000fc600078e0202 */
[----:B0-----:R-:W-:-:S04]  /*0e10*/  FFMA R18, R3, R19, 1 ;  /* 0x3f80000003127423 */ /* 0x001fc80000000013 */
[----:B------:R-:W-:-:S04]  /*0e20*/  FFMA R3, R3, R18, R3 ;  /* 0x0000001203037223 */ /* 0x000fc80000000003 */
[----:B------:R-:W-:-:S04]  /*0e30*/  FFMA R18, R2, R3, RZ ;  /* 0x0000000302127223 */ /* 0x000fc800000000ff */
[----:B------:R-:W-:-:S04]  /*0e40*/  FFMA R20, R19, R18, R2 ;  /* 0x0000001213147223 */ /* 0x000fc80000000002 */
[----:B------:R-:W-:-:S04]  /*0e50*/  FFMA R20, R3, R20, R18 ;  /* 0x0000001403147223 */ /* 0x000fc80000000012 */
[----:B------:R-:W-:Y:S01]  /*0e60*/  FFMA R21, R19, R20, R2 ;  /* 0x0000001413157223 */ /* 0x000fe20000000002 */
[----:B------:R-:W-:-:S03]  /*0e70*/  IADD3 R19, PT, PT, R14, 0x7f, -R9 ;  /* 0x0000007f0e137810 */ /* 0x000fc60007ffe809 */
[----:B------:R-:W-:Y:S02]  /*0e80*/  FFMA R2, R3, R21, R20 ;  /* 0x0000001503027223 */ /* 0x000fe40000000014 */
[----:B------:R-:W-:-:S03]  /*0e90*/  IMAD.IADD R19, R19, 0x1, R8 ;  /* 0x0000000113137824 */ /* 0x000fc600078e0208 */
[----:B------:R-:W-:-:S04]  /*0ea0*/  SHF.R.U32.HI R9, RZ, 0x17, R2 ;  /* 0x00000017ff097819 */ /* 0x000fc80000011602 */
[----:B------:R-:W-:-:S05]  /*0eb0*/  LOP3.LUT R9, R9, 0xff, RZ, 0xc0, !PT ;  /* 0x000000ff09097812 */ /* 0x000fca00078ec0ff */
[----:B------:R-:W-:-:S05]  /*0ec0*/  IMAD.IADD R16, R9, 0x1, R19 ;  /* 0x0000000109107824 */ /* 0x000fca00078e0213 */
[----:B------:R-:W-:-:S04]  /*0ed0*/  IADD3 R8, PT, PT, R16, -0x1, RZ ;  /* 0xffffffff10087810 */ /* 0x000fc80007ffe0ff */
        /* <DEDUP_REMOVED lines=9> */
[CC--:B------:R-:W-:Y:S01]  /*0f70*/  FFMA.RZ R8, R3.reuse, R21.reuse, R20 ;  /* 0x0000001503087223 */ /* 0x0c0fe2000000c014 */
[C---:B------:R-:W-:Y:S01]  /*0f80*/  VIADD R14, R16.reuse, 0x20 ;  /* 0x00000020100e7836 */ /* 0x040fe20000000000 */
[C---:B------:R-:W-:Y:S02]  /*0f90*/  ISETP.NE.AND P2, PT, R16.reuse, RZ, PT ;  /* 0x000000ff1000720c */ /* 0x040fe40003f45270 */
[----:B------:R-:W-:Y:S01]  /*0fa0*/  ISETP.NE.AND P1, PT, R16, RZ, PT ;  /* 0x000000ff1000720c */ /* 0x000fe20003f25270 */
[----:B------:R-:W-:Y:S01]  /*0fb0*/  IMAD.MOV R16, RZ, RZ, -R16 ;  /* 0x000000ffff107224 */ /* 0x000fe200078e0a10 */
[----:B------:R-:W-:Y:S01]  /*0fc0*/  LOP3.LUT R9, R8, 0x7fffff, RZ, 0xc0, !PT ;  /* 0x007fffff08097812 */ /* 0x000fe200078ec0ff */
[CCC-:B------:R-:W-:Y:S01]  /*0fd0*/  FFMA.RP R8, R3.reuse, R21.reuse, R20.reuse ;  /* 0x0000001503087223 */ /* 0x1c0fe20000008014 */
[----:B------:R-:W-:Y:S02]  /*0fe0*/  FFMA.RM R3, R3, R21, R20 ;  /* 0x0000001503037223 */ /* 0x000fe40000004014 */
[----:B------:R-:W-:-:S03]  /*0ff0*/  LOP3.LUT R9, R9, 0x800000, RZ, 0xfc, !PT ;  /* 0x0080000009097812 */ /* 0x000fc600078efcff */
        /* <DEDUP_REMOVED lines=13> */
.L_x_45:
[----:B------:R-:W-:-:S04]  /*10d0*/  LOP3.LUT R2, R2, 0x80000000, RZ, 0xc0, !PT ;  /* 0x8000000002027812 */ /* 0x000fc800078ec0ff */
[----:B------:R-:W-:Y:S01]  /*10e0*/  LOP3.LUT R2, R2, 0x7f800000, RZ, 0xfc, !PT ;  /* 0x7f80000002027812 */ /* 0x000fe200078efcff */
[----:B------:R-:W-:Y:S06]  /*10f0*/  BRA `(.L_x_46) ;  /* 0x0000000000047947 */ /* 0x000fec0003800000 */
.L_x_44:
[----:B------:R-:W-:-:S07]  /*1100*/  IMAD R2, R19, 0x800000, R2 ;  /* 0x0080000013027824 */ /* 0x000fce00078e0202 */
.L_x_46:
[----:B------:R-:W-:Y:S05]  /*1110*/  BSYNC.RECONVERGENT B2 ;  /* 0x0000000000027941 */ /* 0x000fea0003800200 */
.L_x_43:
[----:B------:R-:W-:Y:S05]  /*1120*/  BRA `(.L_x_47) ;  /* 0x0000000000207947 */ /* 0x000fea0003800000 */
.L_x_42:
[----:B------:R-:W-:-:S04]  /*1130*/  LOP3.LUT R2, R3, 0x80000000, R2, 0x48, !PT ;  /* 0x8000000003027812 */ /* 0x000fc800078e4802 */
[----:B------:R-:W-:Y:S01]  /*1140*/  LOP3.LUT R2, R2, 0x7f800000, RZ, 0xfc, !PT ;  /* 0x7f80000002027812 */ /* 0x000fe200078efcff */
[----:B------:R-:W-:Y:S06]  /*1150*/  BRA `(.L_x_47) ;  /* 0x0000000000147947 */ /* 0x000fec0003800000 */
.L_x_41:
[----:B------:R-:W-:Y:S01]  /*1160*/  LOP3.LUT R2, R3, 0x80000000, R2, 0x48, !PT ;  /* 0x8000000003027812 */ /* 0x000fe200078e4802 */
[----:B------:R-:W-:Y:S06]  /*1170*/  BRA `(.L_x_47) ;  /* 0x00000000000c7947 */ /* 0x000fec0003800000 */
.L_x_40:
[----:B------:R-:W0:Y:S01]  /*1180*/  MUFU.RSQ R2, -QNAN ;  /* 0xffc0000000027908 */ /* 0x000e220000001400 */
[----:B------:R-:W-:Y:S05]  /*1190*/  BRA `(.L_x_47) ;  /* 0x0000000000047947 */ /* 0x000fea0003800000 */
.L_x_39:
[----:B------:R-:W-:-:S07]  /*11a0*/  FADD.FTZ R2, R2, R3 ;  /* 0x0000000302027221 */ /* 0x000fce0000010000 */
.L_x_47:
[----:B------:R-:W-:Y:S05]  /*11b0*/  BSYNC.RECONVERGENT B1 ;  /* 0x0000000000017941 */ /* 0x000fea0003800200 */
.L_x_37:
[----:B0-----:R-:W-:Y:S01]  /*11c0*/  IMAD.MOV.U32 R14, RZ, RZ, R2 ;  /* 0x000000ffff0e7224 */ /* 0x001fe200078e0002 */
[----:B------:R-:W-:Y:S01]  /*11d0*/  MOV R2, R6 ;  /* 0x0000000600027202 */ /* 0x000fe20000000f00 */
[----:B------:R-:W-:-:S04]  /*11e0*/  IMAD.MOV.U32 R3, RZ, RZ, 0x0 ;  /* 0x00000000ff037424 */ /* 0x000fc800078e00ff */
[----:B------:R-:W-:Y:S05]  /*11f0*/  RET.REL.NODEC R2 `(_Z20gabor_forward_kernelPKfS0_S0_S0_S0_S0_Pfiiff) ;  /* 0xffffffec02807950 */ /* 0x000fea0003c3ffff */
.L_x_48:
        /* <DEDUP_REMOVED lines=16> */
.L_x_50:


//--------------------- .nv.global.init           --------------------------
	.section	.nv.global.init,"aw",@progbits
	.align	4
.nv.global.init:
	.type		__cudart_i2opi_f,@object
	.size		__cudart_i2opi_f,(.L_0 - __cudart_i2opi_f)
__cudart_i2opi_f:
        /*0000*/ 	.byte	0x41, 0x90, 0x43, 0x3c, 0x99, 0x95, 0x62, 0xdb, 0xc0, 0xdd, 0x34, 0xf5, 0xd1, 0x57, 0x27, 0xfc
        /*0010*/ 	.byte	0x29, 0x15, 0x44, 0x4e, 0x6e, 0x83, 0xf9, 0xa2
.L_0:


//--------------------- .nv.shared.reserved.0     --------------------------
	.section	.nv.shared.reserved.0,"aw",@nobits
	.weak		__nv_reservedSMEM_offset_0_alias
	.size		__nv_reservedSMEM_offset_0_alias, 0, 64
	.other		__nv_reservedSMEM_offset_0_alias,@"STO_CUDA_RESERVED_SHARED STV_DEFAULT"
__nv_reservedSMEM_offset_0_alias:
	.zero		0
	.zero		64


//--------------------- .nv.constant0._Z21gabor_backward_kernelPKfS0_S0_S0_S0_S0_S0_PfS1_S1_S1_S1_S1_iiff --------------------------
	.section	.nv.constant0._Z21gabor_backward_kernelPKfS0_S0_S0_S0_S0_S0_PfS1_S1_S1_S1_S1_iiff,"a",@progbits
	.sectionflags	@""
	.align	4
.nv.constant0._Z21gabor_backward_kernelPKfS0_S0_S0_S0_S0_S0_PfS1_S1_S1_S1_S1_iiff:
	.zero		1016


//--------------------- .nv.constant0._Z20gabor_forward_kernelPKfS0_S0_S0_S0_S0_Pfiiff --------------------------
	.section	.nv.constant0._Z20gabor_forward_kernelPKfS0_S0_S0_S0_S0_Pfiiff,"a",@progbits
	.sectionflags	@""
	.align	4
.nv.constant0._Z20gabor_forward_kernelPKfS0_S0_S0_S0_S0_Pfiiff:
	.zero		968


//--------------------- SYMBOLS --------------------------

	.type		.nv.reservedSmem.offset0,@object
	.size		.nv.reservedSmem.offset0,0x4
